	.target	sm_90a

	.elftype	@"ET_EXEC"


//--------------------- .note.nv.tkinfo           --------------------------
	.section	.note.nv.tkinfo,"",@"SHT_NOTE"
	.sectionflags	@"SHF_NOTE_NV_TKINFO"
	.tkinfo
        /*0018*/ 	.word	0x00000002
        /*0030*/ 	.string	""
        /*0030*/ 	.string	"ptxas"
        /*0030*/ 	.string	"Cuda compilation tools, release 13.0, V13.0.88"
        /*0030*/ 	.string	"Build cuda_13.0.r13.0/compiler.36424714_0"
        /*0030*/ 	.string	"-arch sm_90a -m 64 "



//--------------------- .note.nv.cuinfo           --------------------------
	.section	.note.nv.cuinfo,"",@"SHT_NOTE"
	.sectionflags	@"SHF_NOTE_NV_CUINFO"
        /*0018*/ 	.short	0x0002
        /*001a*/ 	.short	0x005a
        /*001c*/ 	.short	0x0082
	.zero		2


//--------------------- .nv.info                  --------------------------
	.section	.nv.info,"",@"SHT_CUDA_INFO"
	.align	4


	//----- nvinfo : EIATTR_REGCOUNT
	.align		4
        /*0000*/ 	.byte	0x04, 0x2f
        /*0002*/ 	.short	(.L_12 - .L_11)
	.align		4
.L_11:
        /*0004*/ 	.word	index@(_ZN7cutlass13device_kernelINS_4gemm6kernel13GemmUniversalIN4cute5tupleIJiiiiEEENS1_10collective13CollectiveMmaINS1_37MainloopSm90TmaGmmaWarpSpecializedFP8ILi3ENS5_IJNS4_1CILi2EEENSA_ILi1EEESC_EEENS1_35KernelTmaWarpSpecializedCooperativeEEENS5_IJNSA_ILi128EEENSA_ILi256EEESG_EEENS_12float_e4m3_tENS5_IJlSC_lEEESJ_SK_NS4_8TiledMMAINS4_8MMA_AtomIJNS4_4SM904GMMA31MMA_64x256x32_F32E4M3E4M3_SS_TNILNSO_7ScaleInE1ELSQ_1EEEEEENS4_6LayoutISD_NS5_IJSC_NSA_ILi0EEESU_EEEEENS5_IJNS4_10UnderscoreESX_SX_EEEEENS4_13SM90_TMA_LOADENS4_14ComposedLayoutINS4_7SwizzleILi3ELi4ELi3EEENS4_18smem_ptr_flag_bitsILi8EEENST_INS5_IJNSA_ILi8EEESG_EEENS5_IJSG_SC_EEEEEEEvNS4_8identityENS4_23SM90_TMA_LOAD_MULTICASTES1A_vS1B_EENS_8epilogue10collective6detail29Sm90TmaWarpSpecializedAdapterINS1F_15DefaultEpilogueISJ_SK_SK_NS1E_6thread17LinearCombinationISJ_Li1EffLNS1J_9ScaleType4KindE0ELNS_15FloatRoundStyleE2ESJ_EENS1_15EpilogueDefaultEEEEEvvEEEEvNT_6ParamsE)
        /*0008*/ 	.word	0x000000a8


	//----- nvinfo : EIATTR_FRAME_SIZE
	.align		4
.L_12:
        /*000c*/ 	.byte	0x04, 0x11
        /*000e*/ 	.short	(.L_14 - .L_13)
	.align		4
.L_13:
        /*0010*/ 	.word	index@(_ZN7cutlass13device_kernelINS_4gemm6kernel13GemmUniversalIN4cute5tupleIJiiiiEEENS1_10collective13CollectiveMmaINS1_37MainloopSm90TmaGmmaWarpSpecializedFP8ILi3ENS5_IJNS4_1CILi2EEENSA_ILi1EEESC_EEENS1_35KernelTmaWarpSpecializedCooperativeEEENS5_IJNSA_ILi128EEENSA_ILi256EEESG_EEENS_12float_e4m3_tENS5_IJlSC_lEEESJ_SK_NS4_8TiledMMAINS4_8MMA_AtomIJNS4_4SM904GMMA31MMA_64x256x32_F32E4M3E4M3_SS_TNILNSO_7ScaleInE1ELSQ_1EEEEEENS4_6LayoutISD_NS5_IJSC_NSA_ILi0EEESU_EEEEENS5_IJNS4_10UnderscoreESX_SX_EEEEENS4_13SM90_TMA_LOADENS4_14ComposedLayoutINS4_7SwizzleILi3ELi4ELi3EEENS4_18smem_ptr_flag_bitsILi8EEENST_INS5_IJNSA_ILi8EEESG_EEENS5_IJSG_SC_EEEEEEEvNS4_8identityENS4_23SM90_TMA_LOAD_MULTICASTES1A_vS1B_EENS_8epilogue10collective6detail29Sm90TmaWarpSpecializedAdapterINS1F_15DefaultEpilogueISJ_SK_SK_NS1E_6thread17LinearCombinationISJ_Li1EffLNS1J_9ScaleType4KindE0ELNS_15FloatRoundStyleE2ESJ_EENS1_15EpilogueDefaultEEEEEvvEEEEvNT_6ParamsE)
        /*0014*/ 	.word	0x000000f8


	//----- nvinfo : EIATTR_MIN_STACK_SIZE
	.align		4
.L_14:
        /*0018*/ 	.byte	0x04, 0x12
        /*001a*/ 	.short	(.L_16 - .L_15)
	.align		4
.L_15:
        /*001c*/ 	.word	index@(_ZN7cutlass13device_kernelINS_4gemm6kernel13GemmUniversalIN4cute5tupleIJiiiiEEENS1_10collective13CollectiveMmaINS1_37MainloopSm90TmaGmmaWarpSpecializedFP8ILi3ENS5_IJNS4_1CILi2EEENSA_ILi1EEESC_EEENS1_35KernelTmaWarpSpecializedCooperativeEEENS5_IJNSA_ILi128EEENSA_ILi256EEESG_EEENS_12float_e4m3_tENS5_IJlSC_lEEESJ_SK_NS4_8TiledMMAINS4_8MMA_AtomIJNS4_4SM904GMMA31MMA_64x256x32_F32E4M3E4M3_SS_TNILNSO_7ScaleInE1ELSQ_1EEEEEENS4_6LayoutISD_NS5_IJSC_NSA_ILi0EEESU_EEEEENS5_IJNS4_10UnderscoreESX_SX_EEEEENS4_13SM90_TMA_LOADENS4_14ComposedLayoutINS4_7SwizzleILi3ELi4ELi3EEENS4_18smem_ptr_flag_bitsILi8EEENST_INS5_IJNSA_ILi8EEESG_EEENS5_IJSG_SC_EEEEEEEvNS4_8identityENS4_23SM90_TMA_LOAD_MULTICASTES1A_vS1B_EENS_8epilogue10collective6detail29Sm90TmaWarpSpecializedAdapterINS1F_15DefaultEpilogueISJ_SK_SK_NS1E_6thread17LinearCombinationISJ_Li1EffLNS1J_9ScaleType4KindE0ELNS_15FloatRoundStyleE2ESJ_EENS1_15EpilogueDefaultEEEEEvvEEEEvNT_6ParamsE)
        /*0020*/ 	.word	0x000000f8
.L_16:


//--------------------- .nv.compat                --------------------------
	.section	.nv.compat,"",@"SHT_CUDA_COMPAT_INFO"
	.align	4
        /*0000*/ 	.byte	0x02, 0x09, 0x01, 0x00, 0x02, 0x02, 0x04, 0x00, 0x02, 0x05, 0x05, 0x00, 0x03, 0x07, 0x01, 0x01
        /*0010*/ 	.byte	0x02, 0x03, 0x01, 0x00, 0x02, 0x06, 0x01, 0x00, 0x04, 0x0b, 0x08, 0x00, 0x00, 0x00, 0x00, 0x00
        /*0020*/ 	.byte	0x00, 0x00, 0x00, 0x00


//--------------------- .nv.info._ZN7cutlass13device_kernelINS_4gemm6kernel13GemmUniversalIN4cute5tupleIJiiiiEEENS1_10collective13CollectiveMmaINS1_37MainloopSm90TmaGmmaWarpSpecializedFP8ILi3ENS5_IJNS4_1CILi2EEENSA_ILi1EEESC_EEENS1_35KernelTmaWarpSpecializedCooperativeEEENS5_IJNSA_ILi128EEENSA_ILi256EEESG_EEENS_12float_e4m3_tENS5_IJlSC_lEEESJ_SK_NS4_8TiledMMAINS4_8MMA_AtomIJNS4_4SM904GMMA31MMA_64x256x32_F32E4M3E4M3_SS_TNILNSO_7ScaleInE1ELSQ_1EEEEEENS4_6LayoutISD_NS5_IJSC_NSA_ILi0EEESU_EEEEENS5_IJNS4_10UnderscoreESX_SX_EEEEENS4_13SM90_TMA_LOADENS4_14ComposedLayoutINS4_7SwizzleILi3ELi4ELi3EEENS4_18smem_ptr_flag_bitsILi8EEENST_INS5_IJNSA_ILi8EEESG_EEENS5_IJSG_SC_EEEEEEEvNS4_8identityENS4_23SM90_TMA_LOAD_MULTICASTES1A_vS1B_EENS_8epilogue10collective6detail29Sm90TmaWarpSpecializedAdapterINS1F_15DefaultEpilogueISJ_SK_SK_NS1E_6thread17LinearCombinationISJ_Li1EffLNS1J_9ScaleType4KindE0ELNS_15FloatRoundStyleE2ESJ_EENS1_15EpilogueDefaultEEEEEvvEEEEvNT_6ParamsE --------------------------
	.section	.nv.info._ZN7cutlass13device_kernelINS_4gemm6kernel13GemmUniversalIN4cute5tupleIJiiiiEEENS1_10collective13CollectiveMmaINS1_37MainloopSm90TmaGmmaWarpSpecializedFP8ILi3ENS5_IJNS4_1CILi2EEENSA_ILi1EEESC_EEENS1_35KernelTmaWarpSpecializedCooperativeEEENS5_IJNSA_ILi128EEENSA_ILi256EEESG_EEENS_12float_e4m3_tENS5_IJlSC_lEEESJ_SK_NS4_8TiledMMAINS4_8MMA_AtomIJNS4_4SM904GMMA31MMA_64x256x32_F32E4M3E4M3_SS_TNILNSO_7ScaleInE1ELSQ_1EEEEEENS4_6LayoutISD_NS5_IJSC_NSA_ILi0EEESU_EEEEENS5_IJNS4_10UnderscoreESX_SX_EEEEENS4_13SM90_TMA_LOADENS4_14ComposedLayoutINS4_7SwizzleILi3ELi4ELi3EEENS4_18smem_ptr_flag_bitsILi8EEENST_INS5_IJNSA_ILi8EEESG_EEENS5_IJSG_SC_EEEEEEEvNS4_8identityENS4_23SM90_TMA_LOAD_MULTICASTES1A_vS1B_EENS_8epilogue10collective6detail29Sm90TmaWarpSpecializedAdapterINS1F_15DefaultEpilogueISJ_SK_SK_NS1E_6thread17LinearCombinationISJ_Li1EffLNS1J_9ScaleType4KindE0ELNS_15FloatRoundStyleE2ESJ_EENS1_15EpilogueDefaultEEEEEvvEEEEvNT_6ParamsE,"",@"SHT_CUDA_INFO"
	.sectionflags	@""
	.align	4


	//----- nvinfo : EIATTR_CUDA_API_VERSION
	.align		4
        /*0000*/ 	.byte	0x04, 0x37
        /*0002*/ 	.short	(.L_18 - .L_17)
.L_17:
        /*0004*/ 	.word	0x00000082


	//----- nvinfo : EIATTR_KPARAM_INFO
	.align		4
.L_18:
        /*0008*/ 	.byte	0x04, 0x17
        /*000a*/ 	.short	(.L_20 - .L_19)
.L_19:
        /*000c*/ 	.word	0x00000000
        /*0010*/ 	.short	0x0000
        /*0012*/ 	.short	0x0070
        /*0014*/ 	.byte	0x00, 0xf0, 0x01, 0x10


	//----- nvinfo : EIATTR_SPARSE_MMA_MASK
	.align		4
.L_20:
        /*0018*/ 	.byte	0x03, 0x50
        /*001a*/ 	.short	0x0000


	//----- nvinfo : EIATTR_MAXREG_COUNT
	.align		4
        /*001c*/ 	.byte	0x03, 0x1b
        /*001e*/ 	.short	0x00a8


	//----- nvinfo : EIATTR_NUM_BARRIERS
	.align		4
        /*0020*/ 	.byte	0x02, 0x4c
        /*0022*/ 	.byte	0x01
	.zero		1


	//----- nvinfo : EIATTR_ANNOTATIONS
	.align		4
        /*0024*/ 	.byte	0x04, 0x55
        /*0026*/ 	.short	(.L_22 - .L_21)


	//   ....[0]....
.L_21:
        /*0028*/ 	.word	0x00000001
        /*002c*/ 	.byte	0xf0, 0x06, 0x00, 0x00, 0x01, 0x00, 0x00, 0x00, 0xe0, 0x07, 0x00, 0x00, 0x01, 0x00, 0x00, 0x00
        /* <DEDUP_REMOVED lines=192> */
        /*0c3c*/ 	.byte	0xe0, 0x03, 0x01, 0x00


	//----- nvinfo : EIATTR_MERCURY_ISA_VERSION
	.align		4
.L_22:
        /*0c40*/ 	.byte	0x03, 0x5f
        /*0c42*/ 	.short	0x0101


	//----- nvinfo : EIATTR_INT_WARP_WIDE_INSTR_OFFSETS
	.align		4
        /*0c44*/ 	.byte	0x04, 0x31
        /*0c46*/ 	.short	(.L_24 - .L_23)


	//   ....[0]....
.L_23:
        /*0c48*/ 	.word	0x00000530


	//   ....[1]....
        /*0c4c*/ 	.word	0x00000550


	//   ....[2]....
        /*0c50*/ 	.word	0x000006c0


	//----- nvinfo : EIATTR_COOP_GROUP_MASK_REGIDS
	.align		4
.L_24:
        /*0c54*/ 	.byte	0x04, 0x29
        /*0c56*/ 	.short	(.L_26 - .L_25)


	//   ....[0]....
.L_25:
        /*0c58*/ 	.word	0xffffffff


	//   ....[1]....
        /*0c5c*/ 	.word	0xffffffff


	//   ....[2]....
        /*0c60*/ 	.word	0xffffffff


	//   ....[3]....
        /*0c64*/ 	.word	0xffffffff


	//   ....[4]....
        /*0c68*/ 	.word	0xffffffff


	//   ....[5]....
        /*0c6c*/ 	.word	0xffffffff


	//----- nvinfo : EIATTR_COOP_GROUP_INSTR_OFFSETS
	.align		4
.L_26:
        /*0c70*/ 	.byte	0x04, 0x28
        /*0c72*/ 	.short	(.L_28 - .L_27)


	//   ....[0]....
.L_27:
        /*0c74*/ 	.word	0x00000070


	//   ....[1]....
        /*0c78*/ 	.word	0x00000080


	//   ....[2]....
        /*0c7c*/ 	.word	0x000001a0


	//   ....[3]....
        /*0c80*/ 	.word	0x000003a0


	//   ....[4]....
        /*0c84*/ 	.word	0x00000820


	//   ....[5]....
        /*0c88*/ 	.word	0x000015a0


	//----- nvinfo : EIATTR_REG_RECONFIG
	.align		4
.L_28:
        /*0c8c*/ 	.byte	0x01, 0x54
	.zero		2


	//----- nvinfo : EIATTR_MBARRIER_INSTR_OFFSETS
	.align		4
        /*0c90*/ 	.byte	0x04, 0x39
        /*0c92*/ 	.short	(.L_30 - .L_29)


	//   ....[0]....
.L_29:
        /*0c94*/ 	.word	0x00000320
        /*0c98*/ 	.word	0x000000ff
        /*0c9c*/ 	.word	0x00000000
        /*0ca0*/ 	.short	0x0100
        /*0ca2*/ 	.byte	0x09
	.zero		1


	//   ....[1]....
        /*0ca4*/ 	.word	0x00000330
        /*0ca8*/ 	.word	0x000000ff
        /*0cac*/ 	.word	0x00000018
        /*0cb0*/ 	.short	0x0100
        /*0cb2*/ 	.byte	0x09
	.zero		1


	//   ....[2]....
        /*0cb4*/ 	.word	0x00000340
        /*0cb8*/ 	.word	0x000000ff
        /*0cbc*/ 	.word	0x00000008
        /*0cc0*/ 	.short	0x0100
        /*0cc2*/ 	.byte	0x09
	.zero		1


	//   ....[3]....
        /*0cc4*/ 	.word	0x00000350
        /*0cc8*/ 	.word	0x000000ff
        /*0ccc*/ 	.word	0x00000020
        /*0cd0*/ 	.short	0x0100
        /*0cd2*/ 	.byte	0x09
	.zero		1


	//   ....[4]....
        /*0cd4*/ 	.word	0x00000360
        /*0cd8*/ 	.word	0x000000ff
        /*0cdc*/ 	.word	0x00000010
        /*0ce0*/ 	.short	0x0100
        /*0ce2*/ 	.byte	0x09
	.zero		1


	//   ....[5]....
        /*0ce4*/ 	.word	0x00000370
        /*0ce8*/ 	.word	0x000000ff
        /*0cec*/ 	.word	0x00000028
        /*0cf0*/ 	.short	0x0100
        /*0cf2*/ 	.byte	0x09
	.zero		1


	//   ....[6]....
        /*0cf4*/ 	.word	0x00000750
        /*0cf8*/ 	.word	0x000000ff
        /*0cfc*/ 	.word	0x00000040
        /*0d00*/ 	.short	0x0100
        /*0d02*/ 	.byte	0x06
	.zero		1


	//   ....[7]....
        /*0d04*/ 	.word	0x000007c0
        /*0d08*/ 	.word	0x000000ff
        /*0d0c*/ 	.word	0x00000048
        /*0d10*/ 	.short	0x0100
        /*0d12*/ 	.byte	0x06
	.zero		1


	//   ....[8]....
        /*0d14*/ 	.word	0x00001da0
        /*0d18*/ 	.word	0x000000ff
        /*0d1c*/ 	.word	0x00000000
        /*0d20*/ 	.short	0x010a
        /*0d22*/ 	.byte	0x06
	.zero		1


	//   ....[9]....
        /*0d24*/ 	.word	0x00001de0
        /*0d28*/ 	.word	0x000000ff
        /*0d2c*/ 	.word	0x00000000
        /*0d30*/ 	.short	0x010a
        /*0d32*/ 	.byte	0x06
	.zero		1


	//   ....[10]....
        /*0d34*/ 	.word	0x000030b0
        /*0d38*/ 	.word	0x000000ff
        /*0d3c*/ 	.word	0x00000000
        /*0d40*/ 	.short	0x010a
        /*0d42*/ 	.byte	0x09
	.zero		1


	//   ....[11]....
        /*0d44*/ 	.word	0x000030f0
        /*0d48*/ 	.word	0x000000ff
        /*0d4c*/ 	.word	0x00000000
        /*0d50*/ 	.short	0x010a
        /*0d52*/ 	.byte	0x09
	.zero		1


	//   ....[12]....
        /*0d54*/ 	.word	0x00004230
        /*0d58*/ 	.word	0x000000e5
        /*0d5c*/ 	.word	0x00000000
        /*0d60*/ 	.short	0x0101
        /*0d62*/ 	.byte	0x3f
	.zero		1


	//   ....[13]....
        /*0d64*/ 	.word	0x00005450
        /*0d68*/ 	.word	0x00000018
        /*0d6c*/ 	.word	0x00000000
        /*0d70*/ 	.short	0x0101
        /*0d72*/ 	.byte	0x3f
	.zero		1


	//   ....[14]....
        /*0d74*/ 	.word	0x0000f670
        /*0d78*/ 	.word	0x0000000d
        /*0d7c*/ 	.word	0x00000018
        /*0d80*/ 	.short	0x010a
        /*0d82*/ 	.byte	0x3f
	.zero		1


	//   ....[15]....
        /*0d84*/ 	.word	0x0000fa50
        /*0d88*/ 	.word	0x00000004
        /*0d8c*/ 	.word	0x00000048
        /*0d90*/ 	.short	0x0101
        /*0d92*/ 	.byte	0x3f
	.zero		1


	//   ....[16]....
        /*0d94*/ 	.word	0x000101c0
        /*0d98*/ 	.word	0x00000005
        /*0d9c*/ 	.word	0x00000000
        /*0da0*/ 	.short	0x010a
        /*0da2*/ 	.byte	0x3f
	.zero		1


	//   ....[17]....
        /*0da4*/ 	.word	0x00010240
        /*0da8*/ 	.word	0x00000007
        /*0dac*/ 	.word	0x00000000
        /*0db0*/ 	.short	0x010a
        /*0db2*/ 	.byte	0x3f
	.zero		1


	//   ....[18]....
        /*0db4*/ 	.word	0x000102d0
        /*0db8*/ 	.word	0x00000003
        /*0dbc*/ 	.word	0x00000000
        /*0dc0*/ 	.short	0x010a
        /*0dc2*/ 	.byte	0x3f
	.zero		1


	//   ....[19]....
        /*0dc4*/ 	.word	0x00010340
        /*0dc8*/ 	.word	0x00000003
        /*0dcc*/ 	.word	0x00000000
        /*0dd0*/ 	.short	0x010a
        /*0dd2*/ 	.byte	0x3f
	.zero		1


	//   ....[20]....
        /*0dd4*/ 	.word	0x000103b0
        /*0dd8*/ 	.word	0x00000000
        /*0ddc*/ 	.word	0x00000000
        /*0de0*/ 	.short	0x010a
        /*0de2*/ 	.byte	0x3f
	.zero		1


	//   ....[21]....
        /*0de4*/ 	.word	0x00010490
        /*0de8*/ 	.word	0x0000000d
        /*0dec*/ 	.word	0x00000018
        /*0df0*/ 	.short	0x010a
        /*0df2*/ 	.byte	0x3f
	.zero		1


	//   ....[22]....
        /*0df4*/ 	.word	0x00010560
        /*0df8*/ 	.word	0x00000005
        /*0dfc*/ 	.word	0x00000000
        /*0e00*/ 	.short	0x010a
        /*0e02*/ 	.byte	0x3f
	.zero		1


	//   ....[23]....
        /*0e04*/ 	.word	0x000105b0
        /*0e08*/ 	.word	0x00000007
        /*0e0c*/ 	.word	0x00000000
        /*0e10*/ 	.short	0x010a
        /*0e12*/ 	.byte	0x3f
	.zero		1


	//----- nvinfo : EIATTR_NUM_MBARRIERS
	.align		4
.L_30:
        /*0e14*/ 	.byte	0x03, 0x38
        /*0e16*/ 	.short	0x0008


	//----- nvinfo : EIATTR_EXIT_INSTR_OFFSETS
	.align		4
        /*0e18*/ 	.byte	0x04, 0x1c
        /*0e1a*/ 	.short	(.L_32 - .L_31)


	//   ....[0]....
.L_31:
        /*0e1c*/ 	.word	0x000009b0


	//   ....[1]....
        /*0e20*/ 	.word	0x00001240


	//   ....[2]....
        /*0e24*/ 	.word	0x0000ed50


	//   ....[3]....
        /*0e28*/ 	.word	0x0000f2e0


	//   ....[4]....
        /*0e2c*/ 	.word	0x00010320


	//----- nvinfo : EIATTR_MAX_THREADS
	.align		4
.L_32:
        /*0e30*/ 	.byte	0x04, 0x05
        /*0e32*/ 	.short	(.L_34 - .L_33)
.L_33:
        /*0e34*/ 	.word	0x00000180
        /*0e38*/ 	.word	0x00000001
        /*0e3c*/ 	.word	0x00000001


	//----- nvinfo : EIATTR_CRS_STACK_SIZE
	.align		4
.L_34:
        /*0e40*/ 	.byte	0x04, 0x1e
        /*0e42*/ 	.short	(.L_36 - .L_35)
.L_35:
        /*0e44*/ 	.word	0x00000000


	//----- nvinfo : EIATTR_CBANK_PARAM_SIZE
	.align		4
.L_36:
        /*0e48*/ 	.byte	0x03, 0x19
        /*0e4a*/ 	.short	0x0470


	//----- nvinfo : EIATTR_PARAM_CBANK
	.align		4
        /*0e4c*/ 	.byte	0x04, 0x0a
        /*0e4e*/ 	.short	(.L_38 - .L_37)
	.align		4
.L_37:
        /*0e50*/ 	.word	index@(.nv.constant0._ZN7cutlass13device_kernelINS_4gemm6kernel13GemmUniversalIN4cute5tupleIJiiiiEEENS1_10collective13CollectiveMmaINS1_37MainloopSm90TmaGmmaWarpSpecializedFP8ILi3ENS5_IJNS4_1CILi2EEENSA_ILi1EEESC_EEENS1_35KernelTmaWarpSpecializedCooperativeEEENS5_IJNSA_ILi128EEENSA_ILi256EEESG_EEENS_12float_e4m3_tENS5_IJlSC_lEEESJ_SK_NS4_8TiledMMAINS4_8MMA_AtomIJNS4_4SM904GMMA31MMA_64x256x32_F32E4M3E4M3_SS_TNILNSO_7ScaleInE1ELSQ_1EEEEEENS4_6LayoutISD_NS5_IJSC_NSA_ILi0EEESU_EEEEENS5_IJNS4_10UnderscoreESX_SX_EEEEENS4_13SM90_TMA_LOADENS4_14ComposedLayoutINS4_7SwizzleILi3ELi4ELi3EEENS4_18smem_ptr_flag_bitsILi8EEENST_INS5_IJNSA_ILi8EEESG_EEENS5_IJSG_SC_EEEEEEEvNS4_8identityENS4_23SM90_TMA_LOAD_MULTICASTES1A_vS1B_EENS_8epilogue10collective6detail29Sm90TmaWarpSpecializedAdapterINS1F_15DefaultEpilogueISJ_SK_SK_NS1E_6thread17LinearCombinationISJ_Li1EffLNS1J_9ScaleType4KindE0ELNS_15FloatRoundStyleE2ESJ_EENS1_15EpilogueDefaultEEEEEvvEEEEvNT_6ParamsE)
        /*0e54*/ 	.short	0x0210
        /*0e56*/ 	.short	0x0470


	//----- nvinfo : EIATTR_SW_WAR
	.align		4
.L_38:
        /*0e58*/ 	.byte	0x04, 0x36
        /*0e5a*/ 	.short	(.L_40 - .L_39)
.L_39:
        /*0e5c*/ 	.word	0x00000008
.L_40:


//--------------------- .nv.callgraph             --------------------------
	.section	.nv.callgraph,"",@"SHT_CUDA_CALLGRAPH"
	.align	4
	.sectionentsize	8
	.align		4
        /*0000*/ 	.word	0x00000000
	.align		4
        /*0004*/ 	.word	0xffffffff
	.align		4
        /*0008*/ 	.word	0x00000000
	.align		4
        /*000c*/ 	.word	0xfffffffe
	.align		4
        /*0010*/ 	.word	0x00000000
	.align		4
        /*0014*/ 	.word	0xfffffffd
	.align		4
        /*0018*/ 	.word	0x00000000
	.align		4
        /*001c*/ 	.word	0xfffffffc


//--------------------- .nv.constant4             --------------------------
	.section	.nv.constant4,"a",@progbits
	.align	8
	.align		8
.nv.constant4:
        /*0000*/ 	.dword	_ZN39_INTERNAL_b4f2677d_4_k_cu_45f90ff6_51074cuda3std3__45__cpo5beginE
	.align		8
        /*0008*/ 	.dword	_ZN39_INTERNAL_b4f2677d_4_k_cu_45f90ff6_51074cuda3std3__45__cpo3endE
	.align		8
        /*0010*/ 	.dword	_ZN39_INTERNAL_b4f2677d_4_k_cu_45f90ff6_51074cuda3std3__45__cpo6cbeginE
	.align		8
        /*0018*/ 	.dword	_ZN39_INTERNAL_b4f2677d_4_k_cu_45f90ff6_51074cuda3std3__45__cpo4cendE
	.align		8
        /*0020*/ 	.dword	_ZN39_INTERNAL_b4f2677d_4_k_cu_45f90ff6_51074cuda3std3__441_GLOBAL__N__b4f2677d_4_k_cu_45f90ff6_51076ignoreE
	.align		8
        /*0028*/ 	.dword	_ZN39_INTERNAL_b4f2677d_4_k_cu_45f90ff6_51074cuda3std3__419piecewise_constructE
	.align		8
        /*0030*/ 	.dword	_ZN39_INTERNAL_b4f2677d_4_k_cu_45f90ff6_51074cuda3std3__48in_placeE
	.align		8
        /*0038*/ 	.dword	_ZN39_INTERNAL_b4f2677d_4_k_cu_45f90ff6_51074cuda3std6ranges3__45__cpo4swapE
	.align		8
        /*0040*/ 	.dword	_ZN39_INTERNAL_b4f2677d_4_k_cu_45f90ff6_51074cuda3std6ranges3__45__cpo9iter_moveE
	.align		8
        /*0048*/ 	.dword	_ZN39_INTERNAL_b4f2677d_4_k_cu_45f90ff6_51074cute7productE
	.align		8
        /*0050*/ 	.dword	_ZN39_INTERNAL_b4f2677d_4_k_cu_45f90ff6_51074cute1_E


//--------------------- .text._ZN7cutlass13device_kernelINS_4gemm6kernel13GemmUniversalIN4cute5tupleIJiiiiEEENS1_10collective13CollectiveMmaINS1_37MainloopSm90TmaGmmaWarpSpecializedFP8ILi3ENS5_IJNS4_1CILi2EEENSA_ILi1EEESC_EEENS1_35KernelTmaWarpSpecializedCooperativeEEENS5_IJNSA_ILi128EEENSA_ILi256EEESG_EEENS_12float_e4m3_tENS5_IJlSC_lEEESJ_SK_NS4_8TiledMMAINS4_8MMA_AtomIJNS4_4SM904GMMA31MMA_64x256x32_F32E4M3E4M3_SS_TNILNSO_7ScaleInE1ELSQ_1EEEEEENS4_6LayoutISD_NS5_IJSC_NSA_ILi0EEESU_EEEEENS5_IJNS4_10UnderscoreESX_SX_EEEEENS4_13SM90_TMA_LOADENS4_14ComposedLayoutINS4_7SwizzleILi3ELi4ELi3EEENS4_18smem_ptr_flag_bitsILi8EEENST_INS5_IJNSA_ILi8EEESG_EEENS5_IJSG_SC_EEEEEEEvNS4_8identityENS4_23SM90_TMA_LOAD_MULTICASTES1A_vS1B_EENS_8epilogue10collective6detail29Sm90TmaWarpSpecializedAdapterINS1F_15DefaultEpilogueISJ_SK_SK_NS1E_6thread17LinearCombinationISJ_Li1EffLNS1J_9ScaleType4KindE0ELNS_15FloatRoundStyleE2ESJ_EENS1_15EpilogueDefaultEEEEEvvEEEEvNT_6ParamsE --------------------------
	.section	.text._ZN7cutlass13device_kernelINS_4gemm6kernel13GemmUniversalIN4cute5tupleIJiiiiEEENS1_10collective13CollectiveMmaINS1_37MainloopSm90TmaGmmaWarpSpecializedFP8ILi3ENS5_IJNS4_1CILi2EEENSA_ILi1EEESC_EEENS1_35KernelTmaWarpSpecializedCooperativeEEENS5_IJNSA_ILi128EEENSA_ILi256EEESG_EEENS_12float_e4m3_tENS5_IJlSC_lEEESJ_SK_NS4_8TiledMMAINS4_8MMA_AtomIJNS4_4SM904GMMA31MMA_64x256x32_F32E4M3E4M3_SS_TNILNSO_7ScaleInE1ELSQ_1EEEEEENS4_6LayoutISD_NS5_IJSC_NSA_ILi0EEESU_EEEEENS5_IJNS4_10UnderscoreESX_SX_EEEEENS4_13SM90_TMA_LOADENS4_14ComposedLayoutINS4_7SwizzleILi3ELi4ELi3EEENS4_18smem_ptr_flag_bitsILi8EEENST_INS5_IJNSA_ILi8EEESG_EEENS5_IJSG_SC_EEEEEEEvNS4_8identityENS4_23SM90_TMA_LOAD_MULTICASTES1A_vS1B_EENS_8epilogue10collective6detail29Sm90TmaWarpSpecializedAdapterINS1F_15DefaultEpilogueISJ_SK_SK_NS1E_6thread17LinearCombinationISJ_Li1EffLNS1J_9ScaleType4KindE0ELNS_15FloatRoundStyleE2ESJ_EENS1_15EpilogueDefaultEEEEEvvEEEEvNT_6ParamsE,"ax",@progbits
	.align	128
.text._ZN7cutlass13device_kernelINS_4gemm6kernel13GemmUniversalIN4cute5tupleIJiiiiEEENS1_10collective13CollectiveMmaINS1_37MainloopSm90TmaGmmaWarpSpecializedFP8ILi3ENS5_IJNS4_1CILi2EEENSA_ILi1EEESC_EEENS1_35KernelTmaWarpSpecializedCooperativeEEENS5_IJNSA_ILi128EEENSA_ILi256EEESG_EEENS_12float_e4m3_tENS5_IJlSC_lEEESJ_SK_NS4_8TiledMMAINS4_8MMA_AtomIJNS4_4SM904GMMA31MMA_64x256x32_F32E4M3E4M3_SS_TNILNSO_7ScaleInE1ELSQ_1EEEEEENS4_6LayoutISD_NS5_IJSC_NSA_ILi0EEESU_EEEEENS5_IJNS4_10UnderscoreESX_SX_EEEEENS4_13SM90_TMA_LOADENS4_14ComposedLayoutINS4_7SwizzleILi3ELi4ELi3EEENS4_18smem_ptr_flag_bitsILi8EEENST_INS5_IJNSA_ILi8EEESG_EEENS5_IJSG_SC_EEEEEEEvNS4_8identityENS4_23SM90_TMA_LOAD_MULTICASTES1A_vS1B_EENS_8epilogue10collective6detail29Sm90TmaWarpSpecializedAdapterINS1F_15DefaultEpilogueISJ_SK_SK_NS1E_6thread17LinearCombinationISJ_Li1EffLNS1J_9ScaleType4KindE0ELNS_15FloatRoundStyleE2ESJ_EENS1_15EpilogueDefaultEEEEEvvEEEEvNT_6ParamsE:
        .type           _ZN7cutlass13device_kernelINS_4gemm6kernel13GemmUniversalIN4cute5tupleIJiiiiEEENS1_10collective13CollectiveMmaINS1_37MainloopSm90TmaGmmaWarpSpecializedFP8ILi3ENS5_IJNS4_1CILi2EEENSA_ILi1EEESC_EEENS1_35KernelTmaWarpSpecializedCooperativeEEENS5_IJNSA_ILi128EEENSA_ILi256EEESG_EEENS_12float_e4m3_tENS5_IJlSC_lEEESJ_SK_NS4_8TiledMMAINS4_8MMA_AtomIJNS4_4SM904GMMA31MMA_64x256x32_F32E4M3E4M3_SS_TNILNSO_7ScaleInE1ELSQ_1EEEEEENS4_6LayoutISD_NS5_IJSC_NSA_ILi0EEESU_EEEEENS5_IJNS4_10UnderscoreESX_SX_EEEEENS4_13SM90_TMA_LOADENS4_14ComposedLayoutINS4_7SwizzleILi3ELi4ELi3EEENS4_18smem_ptr_flag_bitsILi8EEENST_INS5_IJNSA_ILi8EEESG_EEENS5_IJSG_SC_EEEEEEEvNS4_8identityENS4_23SM90_TMA_LOAD_MULTICASTES1A_vS1B_EENS_8epilogue10collective6detail29Sm90TmaWarpSpecializedAdapterINS1F_15DefaultEpilogueISJ_SK_SK_NS1E_6thread17LinearCombinationISJ_Li1EffLNS1J_9ScaleType4KindE0ELNS_15FloatRoundStyleE2ESJ_EENS1_15EpilogueDefaultEEEEEvvEEEEvNT_6ParamsE,@function
        .size           _ZN7cutlass13device_kernelINS_4gemm6kernel13GemmUniversalIN4cute5tupleIJiiiiEEENS1_10collective13CollectiveMmaINS1_37MainloopSm90TmaGmmaWarpSpecializedFP8ILi3ENS5_IJNS4_1CILi2EEENSA_ILi1EEESC_EEENS1_35KernelTmaWarpSpecializedCooperativeEEENS5_IJNSA_ILi128EEENSA_ILi256EEESG_EEENS_12float_e4m3_tENS5_IJlSC_lEEESJ_SK_NS4_8TiledMMAINS4_8MMA_AtomIJNS4_4SM904GMMA31MMA_64x256x32_F32E4M3E4M3_SS_TNILNSO_7ScaleInE1ELSQ_1EEEEEENS4_6LayoutISD_NS5_IJSC_NSA_ILi0EEESU_EEEEENS5_IJNS4_10UnderscoreESX_SX_EEEEENS4_13SM90_TMA_LOADENS4_14ComposedLayoutINS4_7SwizzleILi3ELi4ELi3EEENS4_18smem_ptr_flag_bitsILi8EEENST_INS5_IJNSA_ILi8EEESG_EEENS5_IJSG_SC_EEEEEEEvNS4_8identityENS4_23SM90_TMA_LOAD_MULTICASTES1A_vS1B_EENS_8epilogue10collective6detail29Sm90TmaWarpSpecializedAdapterINS1F_15DefaultEpilogueISJ_SK_SK_NS1E_6thread17LinearCombinationISJ_Li1EffLNS1J_9ScaleType4KindE0ELNS_15FloatRoundStyleE2ESJ_EENS1_15EpilogueDefaultEEEEEvvEEEEvNT_6ParamsE,(.L_x_332 - _ZN7cutlass13device_kernelINS_4gemm6kernel13GemmUniversalIN4cute5tupleIJiiiiEEENS1_10collective13CollectiveMmaINS1_37MainloopSm90TmaGmmaWarpSpecializedFP8ILi3ENS5_IJNS4_1CILi2EEENSA_ILi1EEESC_EEENS1_35KernelTmaWarpSpecializedCooperativeEEENS5_IJNSA_ILi128EEENSA_ILi256EEESG_EEENS_12float_e4m3_tENS5_IJlSC_lEEESJ_SK_NS4_8TiledMMAINS4_8MMA_AtomIJNS4_4SM904GMMA31MMA_64x256x32_F32E4M3E4M3_SS_TNILNSO_7ScaleInE1ELSQ_1EEEEEENS4_6LayoutISD_NS5_IJSC_NSA_ILi0EEESU_EEEEENS5_IJNS4_10UnderscoreESX_SX_EEEEENS4_13SM90_TMA_LOADENS4_14ComposedLayoutINS4_7SwizzleILi3ELi4ELi3EEENS4_18smem_ptr_flag_bitsILi8EEENST_INS5_IJNSA_ILi8EEESG_EEENS5_IJSG_SC_EEEEEEEvNS4_8identityENS4_23SM90_TMA_LOAD_MULTICASTES1A_vS1B_EENS_8epilogue10collective6detail29Sm90TmaWarpSpecializedAdapterINS1F_15DefaultEpilogueISJ_SK_SK_NS1E_6thread17LinearCombinationISJ_Li1EffLNS1J_9ScaleType4KindE0ELNS_15FloatRoundStyleE2ESJ_EENS1_15EpilogueDefaultEEEEEvvEEEEvNT_6ParamsE)
        .other          _ZN7cutlass13device_kernelINS_4gemm6kernel13GemmUniversalIN4cute5tupleIJiiiiEEENS1_10collective13CollectiveMmaINS1_37MainloopSm90TmaGmmaWarpSpecializedFP8ILi3ENS5_IJNS4_1CILi2EEENSA_ILi1EEESC_EEENS1_35KernelTmaWarpSpecializedCooperativeEEENS5_IJNSA_ILi128EEENSA_ILi256EEESG_EEENS_12float_e4m3_tENS5_IJlSC_lEEESJ_SK_NS4_8TiledMMAINS4_8MMA_AtomIJNS4_4SM904GMMA31MMA_64x256x32_F32E4M3E4M3_SS_TNILNSO_7ScaleInE1ELSQ_1EEEEEENS4_6LayoutISD_NS5_IJSC_NSA_ILi0EEESU_EEEEENS5_IJNS4_10UnderscoreESX_SX_EEEEENS4_13SM90_TMA_LOADENS4_14ComposedLayoutINS4_7SwizzleILi3ELi4ELi3EEENS4_18smem_ptr_flag_bitsILi8EEENST_INS5_IJNSA_ILi8EEESG_EEENS5_IJSG_SC_EEEEEEEvNS4_8identityENS4_23SM90_TMA_LOAD_MULTICASTES1A_vS1B_EENS_8epilogue10collective6detail29Sm90TmaWarpSpecializedAdapterINS1F_15DefaultEpilogueISJ_SK_SK_NS1E_6thread17LinearCombinationISJ_Li1EffLNS1J_9ScaleType4KindE0ELNS_15FloatRoundStyleE2ESJ_EENS1_15EpilogueDefaultEEEEEvvEEEEvNT_6ParamsE,@"STO_CUDA_ENTRY STV_DEFAULT"
_ZN7cutlass13device_kernelINS_4gemm6kernel13GemmUniversalIN4cute5tupleIJiiiiEEENS1_10collective13CollectiveMmaINS1_37MainloopSm90TmaGmmaWarpSpecializedFP8ILi3ENS5_IJNS4_1CILi2EEENSA_ILi1EEESC_EEENS1_35KernelTmaWarpSpecializedCooperativeEEENS5_IJNSA_ILi128EEENSA_ILi256EEESG_EEENS_12float_e4m3_tENS5_IJlSC_lEEESJ_SK_NS4_8TiledMMAINS4_8MMA_AtomIJNS4_4SM904GMMA31MMA_64x256x32_F32E4M3E4M3_SS_TNILNSO_7ScaleInE1ELSQ_1EEEEEENS4_6LayoutISD_NS5_IJSC_NSA_ILi0EEESU_EEEEENS5_IJNS4_10UnderscoreESX_SX_EEEEENS4_13SM90_TMA_LOADENS4_14ComposedLayoutINS4_7SwizzleILi3ELi4ELi3EEENS4_18smem_ptr_flag_bitsILi8EEENST_INS5_IJNSA_ILi8EEESG_EEENS5_IJSG_SC_EEEEEEEvNS4_8identityENS4_23SM90_TMA_LOAD_MULTICASTES1A_vS1B_EENS_8epilogue10collective6detail29Sm90TmaWarpSpecializedAdapterINS1F_15DefaultEpilogueISJ_SK_SK_NS1E_6thread17LinearCombinationISJ_Li1EffLNS1J_9ScaleType4KindE0ELNS_15FloatRoundStyleE2ESJ_EENS1_15EpilogueDefaultEEEEEvvEEEEvNT_6ParamsE:
[----:B------:R-:W0:Y:S02]  /*0000*/  LDC R1, c[0x0][0x28] ;  /* 0x00000a00ff017b82 */ /* 0x000e240000000800 */
[----:B0-----:R-:W-:Y:S01]  /*0010*/  VIADD R1, R1, 0xffffff08 ;  /* 0xffffff0801017836 */ /* 0x001fe20000000000 */
[----:B------:R-:W0:Y:S01]  /*0020*/  S2R R4, SR_TID.X ;  /* 0x0000000000047919 */ /* 0x000e220000002100 */
[----:B------:R-:W-:Y:S01]  /*0030*/  ELECT P0, URZ, PT ;  /* 0x00000000003f782f */ /* 0x000fe20003800000 */
[----:B------:R-:W-:Y:S01]  /*0040*/  BSSY B0, `(.L_x_0) ;  /* 0x0000015000007945 */ /* 0x000fe20003800000 */
[--C-:B0-----:R-:W-:Y:S02]  /*0050*/  SHF.R.U32.HI R0, RZ, 0x5, R4.reuse ;  /* 0x00000005ff007819 */ /* 0x101fe40000011604 */
[----:B------:R-:W-:-:S03]  /*0060*/  SHF.R.U32.HI R2, RZ, 0x7, R4 ;  /* 0x00000007ff027819 */ /* 0x000fc60000011604 */
[----:B------:R-:W0:Y:S04]  /*0070*/  SHFL.IDX PT, R3, R0, RZ, 0x1f ;  /* 0x00001fff00037589 */ /* 0x000e2800000e0000 */
[----:B------:R-:W1:Y:S01]  /*0080*/  SHFL.IDX PT, R2, R2, RZ, 0x1f ;  /* 0x00001fff02027589 */ /* 0x000e6200000e0000 */
[----:B0-----:R-:W-:Y:S02]  /*0090*/  R2UR UR4, R3 ;  /* 0x00000000030472ca */ /* 0x001fe400000e0000 */
[----:B-1----:R-:W-:-:S11]  /*00a0*/  R2UR UR6, R2 ;  /* 0x00000000020672ca */ /* 0x002fd600000e0000 */
[----:B------:R-:W-:Y:S02]  /*00b0*/  USHF.R.S32.HI UR5, URZ, 0x1f, UR4 ;  /* 0x0000001f3f057899 */ /* 0x000fe40008011404 */
[----:B------:R-:W-:Y:S02]  /*00c0*/  ISETP.NE.OR P0, PT, RZ, UR4, !P0 ;  /* 0x00000004ff007c0c */ /* 0x000fe4000c705670 */
[----:B------:R-:W-:-:S04]  /*00d0*/  ULEA.HI UR5, UR5, UR4, URZ, 0x2 ;  /* 0x0000000405057291 */ /* 0x000fc8000f8f103f */
[----:B------:R-:W-:-:S04]  /*00e0*/  ULOP3.LUT UR5, UR5, 0xfffffffc, URZ, 0xc0, !UPT ;  /* 0xfffffffc05057892 */ /* 0x000fc8000f8ec03f */
[----:B------:R-:W-:-:S03]  /*00f0*/  UIADD3 UR8, UR4, -UR5, URZ ;  /* 0x8000000504087290 */ /* 0x000fc6000fffe03f */
[----:B------:R-:W-:Y:S09]  /*0100*/  @P0 BRA `(.L_x_1) ;  /* 0x0000000000200947 */ /* 0x000ff20003800000 */
[----:B------:R-:W-:Y:S02]  /*0110*/  ULDC.64 UR4, c[0x0][0x198] ;  /* 0x0000660000047ab9 */ /* 0x000fe40000000a00 */
[----:B------:R-:W-:Y:S02]  /*0120*/  UIADD3 UR10, UP0, UR4, 0xf0, URZ ;  /* 0x000000f0040a7890 */ /* 0x000fe4000ff1e03f */
[----:B------:R-:W-:Y:S02]  /*0130*/  UIADD3 UR4, UP1, UR4, 0x1f0, URZ ;  /* 0x000001f004047890 */ /* 0x000fe4000ff3e03f */
[----:B------:R-:W-:Y:S02]  /*0140*/  UIADD3.X UR11, URZ, UR5, URZ, UP0, !UPT ;  /* 0x000000053f0b7290 */ /* 0x000fe400087fe43f */
[----:B------:R-:W-:-:S07]  /*0150*/  UIADD3.X UR5, URZ, UR5, URZ, UP1, !UPT ;  /* 0x000000053f057290 */ /* 0x000fce0008ffe43f */
[----:B------:R0:W-:Y:S02]  /*0160*/  UTMACCTL.PF [UR10] ;  /* 0x000000000a0079b9 */ /* 0x0001e40008040000 */
[----:B------:R0:W-:Y:S02]  /*0170*/  UTMACCTL.PF [UR4] ;  /* 0x00000000040079b9 */ /* 0x0001e40008040000 */
[----:B0-----:R-:W-:Y:S01]  /*0180*/  NOP ;  /* 0x0000000000007918 */ /* 0x001fe20000000000 */
.L_x_1:
[----:B------:R-:W-:Y:S05]  /*0190*/  BSYNC B0 ;  /* 0x0000000000007941 */ /* 0x000fea0003800000 */
.L_x_0:
[----:B------:R-:W0:Y:S01]  /*01a0*/  SHFL.IDX PT, R3, R0, RZ, 0x1f ;  /* 0x00001fff00037589 */ /* 0x000e2200000e0000 */
[----:B------:R-:W-:Y:S01]  /*01b0*/  UISETP.NE.AND UP0, UPT, UR8, 0x3, UPT ;  /* 0x000000030800788c */ /* 0x000fe2000bf05270 */
[----:B------:R-:W-:Y:S01]  /*01c0*/  ISETP.NE.AND P1, PT, RZ, UR6, PT ;  /* 0x00000006ff007c0c */ /* 0x000fe2000bf25270 */
[----:B------:R-:W-:Y:S02]  /*01d0*/  UIADD3 UR10, UR6, -0x1, URZ ;  /* 0xffffffff060a7890 */ /* 0x000fe4000fffe03f */
[----:B------:R-:W-:Y:S02]  /*01e0*/  UISETP.EQ.OR UP0, UPT, UR8, URZ, !UP0 ;  /* 0x0000003f0800728c */ /* 0x000fe4000c702670 */
[----:B------:R-:W-:Y:S02]  /*01f0*/  UISETP.GE.U32.AND UP1, UPT, UR10, 0x2, UPT ;  /* 0x000000020a00788c */ /* 0x000fe4000bf26070 */
[----:B------:R-:W-:-:S04]  /*0200*/  UISETP.EQ.AND UP0, UPT, UR6, URZ, UP0 ;  /* 0x0000003f0600728c */ /* 0x000fc80008702270 */
[----:B------:R-:W-:-:S04]  /*0210*/  USEL UR13, URZ, 0x1, !UP0 ;  /* 0x000000013f0d7887 */ /* 0x000fc8000c000000 */
[----:B------:R-:W-:Y:S01]  /*0220*/  USEL UR13, UR13, 0x2, UP1 ;  /* 0x000000020d0d7887 */ /* 0x000fe20008800000 */
[----:B0-----:R-:W-:-:S13]  /*0230*/  ISETP.NE.AND P0, PT, R3, RZ, PT ;  /* 0x000000ff0300720c */ /* 0x001fda0003f05270 */
[----:B------:R-:W-:Y:S05]  /*0240*/  @P0 BRA `(.L_x_2) ;  /* 0x0000000000500947 */ /* 0x000fea0003800000 */
[----:B------:R-:W0:Y:S01]  /*0250*/  S2UR UR9, SR_CgaCtaId ;  /* 0x00000000000979c3 */ /* 0x000e220000008800 */
[----:B------:R-:W-:Y:S01]  /*0260*/  UMOV UR4, 0x400 ;  /* 0x0000040000047882 */ /* 0x000fe20000000000 */
[----:B------:R-:W-:Y:S01]  /*0270*/  UMOV UR5, 0x1 ;  /* 0x0000000100057882 */ /* 0x000fe20000000000 */
[----:B------:R-:W-:Y:S01]  /*0280*/  UMOV UR6, 0x4 ;  /* 0x0000000400067882 */ /* 0x000fe20000000000 */
[----:B------:R-:W-:Y:S01]  /*0290*/  ELECT P0, URZ, PT ;  /* 0x00000000003f782f */ /* 0x000fe20003800000 */
[----:B------:R-:W-:-:S04]  /*02a0*/  UIADD3 UR6, -UR6, 0x100000, URZ ;  /* 0x0010000006067890 */ /* 0x000fc8000fffe13f */
[----:B------:R-:W-:Y:S02]  /*02b0*/  USHF.L.U32 UR7, UR6, 0xb, URZ ;  /* 0x0000000b06077899 */ /* 0x000fe4000800063f */
[----:B------:R-:W-:Y:S02]  /*02c0*/  USHF.L.U32 UR6, UR6, 0x1, URZ ;  /* 0x0000000106067899 */ /* 0x000fe4000800063f */
[----:B0-----:R-:W-:Y:S02]  /*02d0*/  ULEA UR9, UR9, UR4, 0x18 ;  /* 0x0000000409097291 */ /* 0x001fe4000f8ec03f */
[----:B------:R-:W-:-:S04]  /*02e0*/  UIADD3 UR4, -UR5, 0x100000, URZ ;  /* 0x0010000005047890 */ /* 0x000fc8000fffe13f */
[----:B------:R-:W-:Y:S02]  /*02f0*/  USHF.L.U32 UR5, UR4, 0xb, URZ ;  /* 0x0000000b04057899 */ /* 0x000fe4000800063f */
[----:B------:R-:W-:Y:S01]  /*0300*/  USHF.L.U32 UR4, UR4, 0x1, URZ ;  /* 0x0000000104047899 */ /* 0x000fe2000800063f */
[----:B------:R-:W0:Y:S11]  /*0310*/  FENCE.VIEW.ASYNC.S ;  /* 0x00000000000073c6 */ /* 0x000e360000000000 */
[----:B0-----:R0:W1:Y:S01]  /*0320*/  SYNCS.EXCH.64 URZ, [UR9], UR4 ;  /* 0x00000004093f75b2 */ /* 0x0010620008000100 */
[----:B------:R0:W2:Y:S01]  /*0330*/  SYNCS.EXCH.64 URZ, [UR9+0x18], UR6 ;  /* 0x00001806093f75b2 */ /* 0x0000a20008000100 */
[----:B------:R0:W3:Y:S01]  /*0340*/  SYNCS.EXCH.64 URZ, [UR9+0x8], UR4 ;  /* 0x00000804093f75b2 */ /* 0x0000e20008000100 */
[----:B------:R0:W4:Y:S01]  /*0350*/  SYNCS.EXCH.64 URZ, [UR9+0x20], UR6 ;  /* 0x00002006093f75b2 */ /* 0x0001220008000100 */
[----:B------:R0:W0:Y:S01]  /*0360*/  SYNCS.EXCH.64 URZ, [UR9+0x10], UR4 ;  /* 0x00001004093f75b2 */ /* 0x0000220008000100 */
[----:B------:R0:W0:Y:S01]  /*0370*/  SYNCS.EXCH.64 URZ, [UR9+0x28], UR6 ;  /* 0x00002806093f75b2 */ /* 0x0000220008000100 */
[----:B------:R-:W-:Y:S01]  /*0380*/  NOP ;  /* 0x0000000000007918 */ /* 0x000fe20000000000 */
.L_x_2:
[----:B------:R-:W-:Y:S01]  /*0390*/  SHF.R.S32.HI R2, RZ, 0x1f, R4 ;  /* 0x0000001fff027819 */ /* 0x000fe20000011404 */
[----:B------:R-:W5:Y:S01]  /*03a0*/  SHFL.IDX PT, R0, R0, RZ, 0x1f ;  /* 0x00001fff00007589 */ /* 0x000f6200000e0000 */
[----:B0-----:R-:W0:Y:S01]  /*03b0*/  S2UR UR9, SR_CTAID.X ;  /* 0x00000000000979c3 */ /* 0x001e220000002500 */
[----:B------:R-:W-:Y:S02]  /*03c0*/  ELECT P0, URZ, PT ;  /* 0x00000000003f782f */ /* 0x000fe40003800000 */
[----:B------:R-:W-:Y:S01]  /*03d0*/  LEA.HI R2, R2, R4, RZ, 0x7 ;  /* 0x0000000402027211 */ /* 0x000fe200078f38ff */
[----:B------:R-:W-:Y:S01]  /*03e0*/  ULDC UR4, c[0x0][0x150] ;  /* 0x0000540000047ab9 */ /* 0x000fe20000000800 */
[----:B------:R-:W-:Y:S01]  /*03f0*/  SHF.R.S32.HI R6, RZ, 0x1f, R3 ;  /* 0x0000001fff067819 */ /* 0x000fe20000011403 */
[----:B------:R-:W-:Y:S01]  /*0400*/  NOP ;  /* 0x0000000000007918 */ /* 0x000fe20000000000 */
[----:B------:R-:W-:Y:S01]  /*0410*/  LOP3.LUT R2, R2, 0xffffff80, RZ, 0xc0, !PT ;  /* 0xffffff8002027812 */ /* 0x000fe200078ec0ff */
[----:B------:R-:W-:Y:S01]  /*0420*/  NOP ;  /* 0x0000000000007918 */ /* 0x000fe20000000000 */
[----:B------:R-:W-:Y:S01]  /*0430*/  LEA.HI R6, R6, R3, RZ, 0x2 ;  /* 0x0000000306067211 */ /* 0x000fe200078f10ff */
[----:B------:R-:W1:Y:S02]  /*0440*/  LDC R8, c[0x0][0x144] ;  /* 0x00005100ff087b82 */ /* 0x000e640000000800 */
[----:B------:R-:W-:Y:S01]  /*0450*/  IMAD.IADD R4, R4, 0x1, -R2 ;  /* 0x0000000104047824 */ /* 0x000fe200078e0a02 */
[----:B------:R-:W-:Y:S01]  /*0460*/  LOP3.LUT R6, R6, 0x3ffffffc, RZ, 0xc0, !PT ;  /* 0x3ffffffc06067812 */ /* 0x000fe200078ec0ff */
[----:B------:R-:W2:Y:S03]  /*0470*/  S2R R2, SR_CTAID.Y ;  /* 0x0000000000027919 */ /* 0x000ea60000002600 */
[----:B------:R-:W-:Y:S01]  /*0480*/  SHF.R.S32.HI R5, RZ, 0x1f, R4 ;  /* 0x0000001fff057819 */ /* 0x000fe20000011404 */
[----:B------:R-:W-:Y:S01]  /*0490*/  IMAD.IADD R6, R3, 0x1, -R6 ;  /* 0x0000000103067824 */ /* 0x000fe200078e0a06 */
[----:B------:R-:W3:Y:S02]  /*04a0*/  LDC R11, c[0x0][0x148] ;  /* 0x00005200ff0b7b82 */ /* 0x000ee40000000800 */
[----:B------:R-:W-:-:S02]  /*04b0*/  LEA.HI R5, R5, R4, RZ, 0x3 ;  /* 0x0000000405057211 */ /* 0x000fc400078f18ff */
[----:B-----5:R-:W-:Y:S02]  /*04c0*/  ISETP.NE.OR P0, PT, R0, RZ, !P0 ;  /* 0x000000ff0000720c */ /* 0x020fe40004705670 */
[--C-:B------:R-:W-:Y:S02]  /*04d0*/  SHF.R.S32.HI R0, RZ, 0x3, R5.reuse ;  /* 0x00000003ff007819 */ /* 0x100fe40000011405 */
[----:B------:R-:W-:Y:S02]  /*04e0*/  SHF.R.S32.HI R5, RZ, 0x1f, R5 ;  /* 0x0000001fff057819 */ /* 0x000fe40000011405 */
[----:B0-----:R-:W-:Y:S02]  /*04f0*/  I2FP.F32.U32 R7, UR9 ;  /* 0x0000000900077c45 */ /* 0x001fe40008201000 */
[----:B------:R-:W-:-:S03]  /*0500*/  LEA.HI R5, R5, R0, RZ, 0x2 ;  /* 0x0000000005057211 */ /* 0x000fc600078f10ff */
[----:B------:R-:W-:Y:S01]  /*0510*/  FMUL R7, R7, UR4 ;  /* 0x0000000407077c20 */ /* 0x000fe20008400000 */
[----:B------:R-:W-:Y:S01]  /*0520*/  LOP3.LUT R5, R5, 0xfffffffc, RZ, 0xc0, !PT ;  /* 0xfffffffc05057812 */ /* 0x000fe200078ec0ff */
[----:B------:R-:W-:Y:S01]  /*0530*/  VOTEU.ALL UP0, P0 ;  /* 0x00000000003f7886 */ /* 0x000fe20000000000 */
[----:B------:R-:W-:Y:S01]  /*0540*/  ULDC UR4, c[0x0][0x154] ;  /* 0x0000550000047ab9 */ /* 0x000fe20000000800 */
[----:B------:R-:W-:Y:S02]  /*0550*/  VOTEU.ALL UP1, P0 ;  /* 0x00000000003f7886 */ /* 0x000fe40000020000 */
[----:B------:R-:W0:Y:S01]  /*0560*/  F2I.U32.TRUNC.NTZ R7, R7 ;  /* 0x0000000700077305 */ /* 0x000e22000020f000 */
[----:B------:R-:W-:Y:S01]  /*0570*/  IMAD.IADD R5, R0, 0x1, -R5 ;  /* 0x0000000100057824 */ /* 0x000fe200078e0a05 */
[----:B------:R-:W5:Y:S01]  /*0580*/  @!UP0 S2UR UR7, SR_CgaCtaId ;  /* 0x00000000000789c3 */ /* 0x000f620000008800 */
[----:B------:R-:W-:Y:S02]  /*0590*/  @!UP0 UMOV UR6, 0x400 ;  /* 0x0000040000068882 */ /* 0x000fe40000000000 */
[----:B------:R-:W-:Y:S01]  /*05a0*/  IMAD R5, R6, 0x4, R5 ;  /* 0x0000000406057824 */ /* 0x000fe200078e0205 */
[----:B--2---:R-:W-:-:S04]  /*05b0*/  I2FP.F32.U32 R9, R2 ;  /* 0x0000000200097245 */ /* 0x004fc80000201000 */
[----:B------:R-:W-:Y:S01]  /*05c0*/  LEA.HI R0, R5, R5, RZ, 0x1 ;  /* 0x0000000505007211 */ /* 0x000fe200078f08ff */
[----:B------:R-:W-:Y:S01]  /*05d0*/  FMUL R9, R9, UR4 ;  /* 0x0000000409097c20 */ /* 0x000fe20008400000 */
[----:B------:R-:W-:Y:S02]  /*05e0*/  UMOV UR4, 0x20 ;  /* 0x0000002000047882 */ /* 0x000fe40000000000 */
[----:B------:R-:W-:Y:S01]  /*05f0*/  LOP3.LUT R6, R0, 0xfffffffe, RZ, 0xc0, !PT ;  /* 0xfffffffe00067812 */ /* 0x000fe200078ec0ff */
[----:B0-----:R-:W-:Y:S01]  /*0600*/  IMAD.MOV R13, RZ, RZ, -R7 ;  /* 0x000000ffff0d7224 */ /* 0x001fe200078e0a07 */
[----:B------:R-:W-:-:S04]  /*0610*/  @!UP0 UIADD3 UR4, -UR4, 0x100000, URZ ;  /* 0x0010000004048890 */ /* 0x000fc8000fffe13f */
[----:B------:R-:W-:Y:S02]  /*0620*/  @!UP0 USHF.L.U32 UR5, UR4, 0xb, URZ ;  /* 0x0000000b04058899 */ /* 0x000fe4000800063f */
[----:B------:R-:W-:Y:S01]  /*0630*/  @!UP0 USHF.L.U32 UR4, UR4, 0x1, URZ ;  /* 0x0000000104048899 */ /* 0x000fe2000800063f */
[----:B------:R-:W0:Y:S01]  /*0640*/  F2I.U32.TRUNC.NTZ R9, R9 ;  /* 0x0000000900097305 */ /* 0x000e22000020f000 */
[----:B-1----:R-:W-:Y:S02]  /*0650*/  IMAD R0, R8, R13, UR9 ;  /* 0x0000000908007e24 */ /* 0x002fe4000f8e020d */
[C---:B------:R-:W-:Y:S02]  /*0660*/  IMAD.IADD R7, R5.reuse, 0x1, -R6 ;  /* 0x0000000105077824 */ /* 0x040fe400078e0a06 */
[----:B------:R-:W-:-:S03]  /*0670*/  IMAD.SHL.U32 R6, R5, 0x4, RZ ;  /* 0x0000000405067824 */ /* 0x000fc600078e00ff */
[----:B------:R-:W-:Y:S01]  /*0680*/  ISETP.NE.AND P2, PT, R7, R0, PT ;  /* 0x000000000700720c */ /* 0x000fe20003f45270 */
[----:B-----5:R-:W-:Y:S01]  /*0690*/  @!UP0 ULEA UR6, UR7, UR6, 0x18 ;  /* 0x0000000607068291 */ /* 0x020fe2000f8ec03f */
[----:B------:R-:W-:Y:S01]  /*06a0*/  LOP3.LUT R10, R5, 0xc, R6, 0x78, !PT ;  /* 0x0000000c050a7812 */ /* 0x000fe200078e7806 */
[----:B------:R-:W1:Y:S01]  /*06b0*/  LDC R7, c[0x0][0x140] ;  /* 0x00005000ff077b82 */ /* 0x000e620000000800 */
[----:B------:R-:W-:Y:S01]  /*06c0*/  VOTEU.ALL UP0, P0 ;  /* 0x00000000003f7886 */ /* 0x000fe20000000000 */
[----:B------:R-:W-:Y:S01]  /*06d0*/  LOP3.LUT P0, RZ, R4, 0x7, RZ, 0xc0, !PT ;  /* 0x0000000704ff7812 */ /* 0x000fe2000780c0ff */
[----:B0-----:R-:W-:Y:S01]  /*06e0*/  IMAD.MOV R12, RZ, RZ, -R9 ;  /* 0x000000ffff0c7224 */ /* 0x001fe200078e0a09 */
[----:B------:R0:W-:Y:S01]  /*06f0*/  STL [R1+0x74], R10 ;  /* 0x0000740a01007387 */ /* 0x0001e20000100800 */
[----:B------:R-:W-:Y:S01]  /*0700*/  IMAD.MOV.U32 R4, RZ, RZ, 0x1 ;  /* 0x00000001ff047424 */ /* 0x000fe200078e00ff */
[----:B------:R-:W-:Y:S01]  /*0710*/  ISETP.LT.U32.AND P0, PT, R10, 0x2, !P0 ;  /* 0x000000020a00780c */ /* 0x000fe20004701070 */
[----:B---3--:R-:W-:-:S03]  /*0720*/  IMAD R6, R11, R12, R2 ;  /* 0x0000000c0b067224 */ /* 0x008fc600078e0202 */
[----:B------:R-:W-:Y:S01]  /*0730*/  @P2 LEA.HI R5, R10, R10, RZ, 0x1 ;  /* 0x0000000a0a052211 */ /* 0x000fe200078f08ff */
[----:B------:R-:W2:Y:S02]  /*0740*/  FENCE.VIEW.ASYNC.S ;  /* 0x00000000000073c6 */ /* 0x000ea40000000000 */
[----:B--2---:R0:W2:Y:S01]  /*0750*/  @!UP0 SYNCS.EXCH.64 URZ, [UR6+0x40], UR4 ;  /* 0x00004004063f85b2 */ /* 0x0040a20008000100 */
[----:B------:R-:W-:-:S04]  /*0760*/  @P2 SHF.R.S32.HI R5, RZ, 0x1, R5 ;  /* 0x00000001ff052819 */ /* 0x000fc80000011405 */
[----:B------:R-:W-:Y:S02]  /*0770*/  @P2 ISETP.NE.AND P3, PT, R5, R6, PT ;  /* 0x000000060500220c */ /* 0x000fe40003f65270 */
[----:B------:R-:W-:Y:S02]  /*0780*/  SEL R5, RZ, 0x1, !P0 ;  /* 0x00000001ff057807 */ /* 0x000fe40004000000 */
[----:B------:R-:W-:Y:S02]  /*0790*/  @P2 SEL R4, RZ, 0x1, P3 ;  /* 0x00000001ff042807 */ /* 0x000fe40001800000 */
[----:B-1----:R-:W-:Y:S02]  /*07a0*/  ISETP.EQ.U32.AND P4, PT, R7, 0x1, PT ;  /* 0x000000010700780c */ /* 0x002fe40003f82070 */
[----:B------:R-:W-:Y:S01]  /*07b0*/  LOP3.LUT R4, R4, R5, RZ, 0xc0, !PT ;  /* 0x0000000504047212 */ /* 0x000fe200078ec0ff */
[----:B------:R0:W1:Y:S01]  /*07c0*/  @!UP1 SYNCS.EXCH.64 URZ, [UR6+0x48], UR4 ;  /* 0x00004804063f95b2 */ /* 0x0000620008000100 */
[----:B------:R-:W-:-:S03]  /*07d0*/  NOP ;  /* 0x0000000000007918 */ /* 0x000fc60000000000 */
[----:B------:R0:W-:Y:S06]  /*07e0*/  STL [R1+0x70], R4 ;  /* 0x0000700401007387 */ /* 0x0001ec0000100800 */
[----:B--2---:R-:W-:Y:S05]  /*07f0*/  @!P4 BRA `(.L_x_3) ;  /* 0x000000000008c947 */ /* 0x004fea0003800000 */
[----:B-1--4-:R-:W-:Y:S01]  /*0800*/  UCGABAR_ARV ;  /* 0x00000000000079c7 */ /* 0x012fe20008000000 */
[----:B------:R-:W-:Y:S05]  /*0810*/  BRA `(.L_x_4) ;  /* 0x0000000000047947 */ /* 0x000fea0003800000 */
.L_x_3:
[----:B-1--4-:R-:W-:Y:S01]  /*0820*/  NOP ;  /* 0x0000000000007918 */ /* 0x012fe20000000000 */
.L_x_4:
[----:B------:R-:W1:Y:S01]  /*0830*/  LDC R3, c[0x0][0x65c] ;  /* 0x00019700ff037b82 */ /* 0x000e620000000800 */
[----:B0-----:R-:W-:Y:S02]  /*0840*/  IMAD.U32 R4, RZ, RZ, UR9 ;  /* 0x00000009ff047e24 */ /* 0x001fe4000f8e00ff */
[----:B------:R-:W-:Y:S01]  /*0850*/  IMAD.MOV.U32 R5, RZ, RZ, RZ ;  /* 0x000000ffff057224 */ /* 0x000fe200078e00ff */
[----:B-1----:R-:W-:-:S13]  /*0860*/  ISETP.NE.AND P2, PT, R3, 0x1, PT ;  /* 0x000000010300780c */ /* 0x002fda0003f45270 */
[----:B------:R-:W0:Y:S01]  /*0870*/  @P2 LDC R7, c[0x0][0x10] ;  /* 0x00000400ff072b82 */ /* 0x000e220000000800 */
[----:B------:R-:W-:Y:S02]  /*0880*/  @P2 IMAD.MOV.U32 R3, RZ, RZ, RZ ;  /* 0x000000ffff032224 */ /* 0x000fe400078e00ff */
[----:B------:R-:W-:-:S05]  /*0890*/  @P2 IMAD.MOV.U32 R13, RZ, RZ, RZ ;  /* 0x000000ffff0d2224 */ /* 0x000fca00078e00ff */
[----:B------:R-:W1:Y:S01]  /*08a0*/  @!P2 LDC R9, c[0x0][0xc] ;  /* 0x00000300ff09ab82 */ /* 0x000e620000000800 */
[----:B0-----:R-:W-:-:S04]  /*08b0*/  @P2 IMAD.WIDE.U32 R6, R7, UR9, R2 ;  /* 0x0000000907062c25 */ /* 0x001fc8000f8e0002 */
[----:B------:R-:W-:Y:S02]  /*08c0*/  @P2 IMAD.MOV.U32 R19, RZ, RZ, R6 ;  /* 0x000000ffff132224 */ /* 0x000fe400078e0006 */
[----:B------:R-:W-:Y:S02]  /*08d0*/  @P2 IMAD.IADD R23, R7, 0x1, R13 ;  /* 0x0000000107172824 */ /* 0x000fe400078e020d */
[----:B-1----:R-:W-:-:S04]  /*08e0*/  @!P2 IMAD.WIDE.U32 R4, R2, R9, R4 ;  /* 0x000000090204a225 */ /* 0x002fc800078e0004 */
[----:B------:R-:W-:Y:S02]  /*08f0*/  @!P2 IMAD.MOV.U32 R19, RZ, RZ, R4 ;  /* 0x000000ffff13a224 */ /* 0x000fe400078e0004 */
[----:B------:R-:W-:-:S03]  /*0900*/  @!P2 IMAD.MOV.U32 R23, RZ, RZ, R5 ;  /* 0x000000ffff17a224 */ /* 0x000fc600078e0005 */
[----:B------:R0:W-:Y:S04]  /*0910*/  STL [R1+0x7c], R19 ;  /* 0x00007c1301007387 */ /* 0x0001e80000100800 */
[----:B------:R0:W-:Y:S01]  /*0920*/  STL [R1+0x78], R23 ;  /* 0x0000781701007387 */ /* 0x0001e20000100800 */
[----:B------:R-:W-:Y:S05]  /*0930*/  @!P4 BRA `(.L_x_5) ;  /* 0x00000000000cc947 */ /* 0x000fea0003800000 */
[----:B------:R-:W-:Y:S01]  /*0940*/  UCGABAR_WAIT ;  /* 0x0000000000007dc7 */ /* 0x000fe20008000000 */
[----:B------:R-:W-:Y:S01]  /*0950*/  CCTL.IVALL ;  /* 0x00000000ff00798f */ /* 0x000fe20002000000 */
[----:B------:R-:W-:Y:S05]  /*0960*/  BRA `(.L_x_6) ;  /* 0x0000000000047947 */ /* 0x000fea0003800000 */
.L_x_5:
[----:B------:R-:W-:Y:S06]  /*0970*/  BAR.SYNC.DEFER_BLOCKING 0x0 ;  /* 0x0000000000007b1d */ /* 0x000fec0000010000 */
.L_x_6:
[----:B------:R-:W-:Y:S05]  /*0980*/  @!P1 BRA `(.L_x_7) ;  /* 0x000000e000f49947 */ /* 0x000fea0003800000 */
[----:B------:R-:W-:-:S06]  /*0990*/  UISETP.GT.U32.AND UP0, UPT, UR10, 0x1, UPT ;  /* 0x000000010a00788c */ /* 0x000fcc000bf04070 */
[----:B------:R-:W-:-:S13]  /*09a0*/  PLOP3.LUT P0, PT, PT, PT, UP0, 0x80, 0x0 ;  /* 0x000000000000781c */ /* 0x000fda0003f0f008 */
[----:B------:R-:W-:Y:S05]  /*09b0*/  @P0 EXIT ;  /* 0x000000000000094d */ /* 0x000fea0003800000 */
[----:B------:R-:W-:Y:S01]  /*09c0*/  IMAD.MOV.U32 R6, RZ, RZ, -0x1 ;  /* 0xffffffffff067424 */ /* 0x000fe200078e00ff */
[----:B------:R-:W-:Y:S01]  /*09d0*/  ULDC.64 UR4, c[0x0][0x650] ;  /* 0x0001940000047ab9 */ /* 0x000fe20000000a00 */
[----:B------:R-:W-:Y:S01]  /*09e0*/  IMAD.MOV.U32 R5, RZ, RZ, -0x1 ;  /* 0xffffffffff057424 */ /* 0x000fe200078e00ff */
[----:B------:R-:W-:Y:S01]  /*09f0*/  ISETP.GE.U32.AND P0, PT, R19, UR4, PT ;  /* 0x0000000413007c0c */ /* 0x000fe2000bf06070 */
[----:B------:R-:W-:Y:S01]  /*0a00*/  UMOV UR22, 0xffffffff ;  /* 0xffffffff00167882 */ /* 0x000fe20000000000 */
[----:B------:R1:W-:Y:S01]  /*0a10*/  STL [R1+0x84], R6 ;  /* 0x0000840601007387 */ /* 0x0003e20000100800 */
[----:B------:R-:W-:Y:S02]  /*0a20*/  PRMT R4, RZ, 0x7610, R4 ;  /* 0x00007610ff047816 */ /* 0x000fe40000000004 */
[----:B------:R-:W-:Y:S01]  /*0a30*/  ISETP.GE.U32.AND.EX P0, PT, R23, UR5, PT, P0 ;  /* 0x0000000517007c0c */ /* 0x000fe2000bf06100 */
[----:B------:R1:W-:-:S12]  /*0a40*/  STL [R1+0x80], R5 ;  /* 0x0000800501007387 */ /* 0x0003d80000100800 */
[----:B-1----:R-:W-:Y:S05]  /*0a50*/  @P0 BRA `(.L_x_8) ;  /* 0x0000000400380947 */ /* 0x002fea0003800000 */
[----:B------:R-:W1:Y:S01]  /*0a60*/  LDC.64 R14, c[0x0][0x628] ;  /* 0x00018a00ff0e7b82 */ /* 0x000e620000000a00 */
[----:B------:R-:W-:Y:S02]  /*0a70*/  IMAD.MOV.U32 R4, RZ, RZ, R19 ;  /* 0x000000ffff047224 */ /* 0x000fe400078e0013 */
[----:B------:R-:W-:-:S05]  /*0a80*/  IMAD.MOV.U32 R5, RZ, RZ, R23 ;  /* 0x000000ffff057224 */ /* 0x000fca00078e0017 */
[----:B------:R-:W2:Y:S08]  /*0a90*/  LDC R10, c[0x0][0x630] ;  /* 0x00018c00ff0a7b82 */ /* 0x000eb00000000800 */
[----:B------:R-:W3:Y:S01]  /*0aa0*/  LDC.64 R16, c[0x0][0x620] ;  /* 0x00018800ff107b82 */ /* 0x000ee20000000a00 */
[----:B-1----:R-:W-:-:S04]  /*0ab0*/  ISETP.NE.U32.AND P0, PT, R14, RZ, PT ;  /* 0x000000ff0e00720c */ /* 0x002fc80003f05070 */
[----:B------:R-:W-:-:S13]  /*0ac0*/  ISETP.NE.AND.EX P0, PT, R15, RZ, PT, P0 ;  /* 0x000000ff0f00720c */ /* 0x000fda0003f05300 */
[----:B--23--:R-:W-:Y:S05]  /*0ad0*/  @!P0 BRA `(.L_x_9) ;  /* 0x0000000000288947 */ /* 0x00cfea0003800000 */
[----:B------:R-:W1:Y:S02]  /*0ae0*/  LDC R9, c[0x0][0x634] ;  /* 0x00018d00ff097b82 */ /* 0x000e640000000800 */
[----:B-1----:R-:W-:-:S05]  /*0af0*/  IADD3 R9, P0, R19, R9, RZ ;  /* 0x0000000913097210 */ /* 0x002fca0007f1e0ff */
[----:B------:R-:W-:-:S04]  /*0b00*/  IMAD.X R13, RZ, RZ, R23, P0 ;  /* 0x000000ffff0d7224 */ /* 0x000fc800000e0617 */
[----:B------:R-:W-:-:S04]  /*0b10*/  IMAD.WIDE.U32 R4, R13, R14, RZ ;  /* 0x0000000e0d047225 */ /* 0x000fc800078e00ff */
[----:B------:R-:W-:-:S04]  /*0b20*/  IMAD.WIDE.U32 R6, P0, R9, R15, R4 ;  /* 0x0000000f09067225 */ /* 0x000fc80007800004 */
[----:B------:R-:W-:-:S04]  /*0b30*/  IMAD.WIDE.U32 R4, R9, R14, RZ ;  /* 0x0000000e09047225 */ /* 0x000fc800078e00ff */
[----:B------:R-:W-:Y:S01]  /*0b40*/  IMAD.X R9, RZ, RZ, RZ, P0 ;  /* 0x000000ffff097224 */ /* 0x000fe200000e06ff */
[----:B------:R-:W-:Y:S01]  /*0b50*/  IADD3 RZ, P0, R5, R6, RZ ;  /* 0x0000000605ff7210 */ /* 0x000fe20007f1e0ff */
[----:B------:R-:W-:-:S04]  /*0b60*/  IMAD.MOV.U32 R8, RZ, RZ, R7 ;  /* 0x000000ffff087224 */ /* 0x000fc800078e0007 */
[----:B------:R-:W-:-:S08]  /*0b70*/  IMAD.WIDE.U32.X R4, R13, R15, R8, P0 ;  /* 0x0000000f0d047225 */ /* 0x000fd000000e0408 */
.L_x_9:
[----:B------:R-:W1:Y:S01]  /*0b80*/  LDC.64 R20, c[0x0][0x640] ;  /* 0x00019000ff147b82 */ /* 0x000e620000000a00 */
[-C--:B------:R-:W-:Y:S01]  /*0b90*/  SHF.R.U64 R22, R4, R10.reuse, R5 ;  /* 0x0000000a04167219 */ /* 0x080fe20000001205 */
[----:B------:R-:W-:Y:S01]  /*0ba0*/  IMAD.MOV.U32 R4, RZ, RZ, R19 ;  /* 0x000000ffff047224 */ /* 0x000fe200078e0013 */
[----:B------:R-:W-:Y:S01]  /*0bb0*/  SHF.R.U32.HI R3, RZ, R10, R5 ;  /* 0x0000000aff037219 */ /* 0x000fe20000011605 */
[----:B------:R-:W-:Y:S01]  /*0bc0*/  IMAD.MOV.U32 R5, RZ, RZ, R23 ;  /* 0x000000ffff057224 */ /* 0x000fe200078e0017 */
[----:B------:R-:W-:Y:S01]  /*0bd0*/  IADD3 R7, P0, RZ, -R22, RZ ;  /* 0x80000016ff077210 */ /* 0x000fe20007f1e0ff */
[----:B0-----:R-:W-:Y:S02]  /*0be0*/  IMAD R23, R11, R12, R2 ;  /* 0x0000000c0b177224 */ /* 0x001fe400078e0202 */
[----:B------:R-:W0:Y:S01]  /*0bf0*/  LDC R8, c[0x0][0x618] ;  /* 0x00018600ff087b82 */ /* 0x000e220000000800 */
[----:B------:R-:W-:Y:S02]  /*0c00*/  IMAD.MOV.U32 R11, RZ, RZ, 0x1 ;  /* 0x00000001ff0b7424 */ /* 0x000fe400078e00ff */
[----:B------:R-:W-:-:S02]  /*0c10*/  IMAD.X R3, RZ, RZ, ~R3, P0 ;  /* 0x000000ffff037224 */ /* 0x000fc400000e0e03 */
[----:B------:R-:W-:-:S03]  /*0c20*/  IMAD.WIDE.U32 R4, R7, R16, R4 ;  /* 0x0000001007047225 */ /* 0x000fc600078e0004 */
[----:B------:R-:W2:Y:S01]  /*0c30*/  LDC R14, c[0x0][0x608] ;  /* 0x00018200ff0e7b82 */ /* 0x000ea20000000800 */
[----:B------:R-:W-:-:S04]  /*0c40*/  IMAD R6, R3, R16, RZ ;  /* 0x0000001003067224 */ /* 0x000fc800078e02ff */
[----:B------:R-:W-:-:S03]  /*0c50*/  IMAD R3, R7, R17, R6 ;  /* 0x0000001107037224 */ /* 0x000fc600078e0206 */
[----:B------:R-:W3:Y:S01]  /*0c60*/  LDC R18, c[0x0][0x658] ;  /* 0x00019600ff127b82 */ /* 0x000ee20000000800 */
[----:B------:R-:W-:Y:S01]  /*0c70*/  IMAD.IADD R3, R5, 0x1, R3 ;  /* 0x0000000105037824 */ /* 0x000fe200078e0203 */
[----:B-1----:R-:W-:Y:S01]  /*0c80*/  ISETP.NE.U32.AND P0, PT, R20, RZ, PT ;  /* 0x000000ff1400720c */ /* 0x002fe20003f05070 */
[----:B------:R-:W-:-:S03]  /*0c90*/  IMAD.MOV.U32 R5, RZ, RZ, -0x1 ;  /* 0xffffffffff057424 */ /* 0x000fc600078e00ff */
[----:B------:R-:W-:Y:S02]  /*0ca0*/  ISETP.NE.AND.EX P0, PT, R21, RZ, PT, P0 ;  /* 0x000000ff1500720c */ /* 0x000fe40003f05300 */
[----:B------:R-:W1:Y:S01]  /*0cb0*/  LDC R13, c[0x0][0x600] ;  /* 0x00018000ff0d7b82 */ /* 0x000e620000000800 */
[-CC-:B0-----:R-:W-:Y:S02]  /*0cc0*/  SHF.R.U64 R10, R4, R8.reuse, R3.reuse ;  /* 0x00000008040a7219 */ /* 0x181fe40000001203 */
[----:B------:R-:W-:-:S05]  /*0cd0*/  SHF.R.U32.HI R3, RZ, R8, R3 ;  /* 0x00000008ff037219 */ /* 0x000fca0000011603 */
[----:B------:R-:W0:Y:S01]  /*0ce0*/  LDC R15, c[0x0][0x648] ;  /* 0x00019200ff0f7b82 */ /* 0x000e220000000800 */
[-CC-:B--2---:R-:W-:Y:S02]  /*0cf0*/  SHF.R.U64 R19, R10, R14.reuse, R3.reuse ;  /* 0x0000000e0a137219 */ /* 0x184fe40000001203 */
[----:B------:R-:W-:-:S05]  /*0d00*/  SHF.R.U32.HI R3, RZ, R14, R3 ;  /* 0x0000000eff037219 */ /* 0x000fca0000011603 */
[----:B------:R-:W2:Y:S01]  /*0d10*/  LDC R17, c[0x0][0x638] ;  /* 0x00018e00ff117b82 */ /* 0x000ea20000000800 */
[-C--:B---3--:R-:W-:Y:S02]  /*0d20*/  SHF.L.U32 R2, R5, R18.reuse, RZ ;  /* 0x0000001205027219 */ /* 0x088fe400000006ff */
[--C-:B------:R-:W-:Y:S02]  /*0d30*/  SHF.R.U64 R12, R19, R18, R3.reuse ;  /* 0x00000012130c7219 */ /* 0x100fe40000001203 */
[----:B------:R-:W-:Y:S02]  /*0d40*/  LOP3.LUT R8, RZ, R2, RZ, 0x33, !PT ;  /* 0x00000002ff087212 */ /* 0x000fe400078e33ff */
[----:B------:R-:W-:Y:S01]  /*0d50*/  SHF.R.U32.HI R3, RZ, R18, R3 ;  /* 0x00000012ff037219 */ /* 0x000fe20000011603 */
[----:B------:R-:W3:Y:S01]  /*0d60*/  LDC R16, c[0x0][0x610] ;  /* 0x00018400ff107b82 */ /* 0x000ee20000000800 */
[----:B------:R-:W-:Y:S01]  /*0d70*/  IMAD.MOV.U32 R2, RZ, RZ, R12 ;  /* 0x000000ffff027224 */ /* 0x000fe200078e000c */
[----:B------:R-:W-:Y:S06]  /*0d80*/  @!P0 BRA `(.L_x_10) ;  /* 0x0000000000288947 */ /* 0x000fec0003800000 */
[----:B------:R-:W4:Y:S02]  /*0d90*/  LDC R7, c[0x0][0x64c] ;  /* 0x00019300ff077b82 */ /* 0x000f240000000800 */
[----:B----4-:R-:W-:-:S05]  /*0da0*/  IADD3 R7, P0, R12, R7, RZ ;  /* 0x000000070c077210 */ /* 0x010fca0007f1e0ff */
        /* <DEDUP_REMOVED lines=8> */
.L_x_10:
[----:B0-----:R-:W-:Y:S01]  /*0e30*/  SHF.R.U64 R4, R2, R15, R3 ;  /* 0x0000000f02047219 */ /* 0x001fe20000001203 */
[----:B-1----:R-:W-:Y:S01]  /*0e40*/  VIADD R5, R13, 0xffffffff ;  /* 0xffffffff0d057836 */ /* 0x002fe20000000000 */
[----:B------:R-:W-:Y:S02]  /*0e50*/  SHF.L.U32 R2, R11, R18, RZ ;  /* 0x000000120b027219 */ /* 0x000fe400000006ff */
[----:B------:R-:W-:Y:S01]  /*0e60*/  LOP3.LUT R3, R19, R8, RZ, 0xc0, !PT ;  /* 0x0000000813037212 */ /* 0x000fe200078ec0ff */
[----:B------:R-:W-:Y:S01]  /*0e70*/  IMAD.MOV R6, RZ, RZ, -R4 ;  /* 0x000000ffff067224 */ /* 0x000fe200078e0a04 */
[----:B------:R-:W-:Y:S02]  /*0e80*/  SEL R0, R0, R23, !P2 ;  /* 0x0000001700007207 */ /* 0x000fe40005000000 */
[----:B------:R-:W-:Y:S01]  /*0e90*/  LOP3.LUT R5, R10, R5, RZ, 0xc0, !PT ;  /* 0x000000050a057212 */ /* 0x000fe200078ec0ff */
[----:B------:R-:W-:Y:S01]  /*0ea0*/  IMAD R3, R2, R4, R3 ;  /* 0x0000000402037224 */ /* 0x000fe200078e0203 */
[----:B------:R-:W-:Y:S01]  /*0eb0*/  R2UR UR22, R22 ;  /* 0x00000000161672ca */ /* 0x000fe200000e0000 */
[----:B--2---:R-:W-:-:S02]  /*0ec0*/  IMAD R2, R6, R17, R12 ;  /* 0x0000001106027224 */ /* 0x004fc400078e020c */
[----:B---3--:R-:W-:Y:S02]  /*0ed0*/  IMAD R0, R3, R16, R0 ;  /* 0x0000001003007224 */ /* 0x008fe400078e0200 */
[----:B------:R-:W-:Y:S02]  /*0ee0*/  IMAD R3, R2, R13, R5 ;  /* 0x0000000d02037224 */ /* 0x000fe400078e0205 */
[----:B------:R-:W-:-:S03]  /*0ef0*/  IMAD.MOV.U32 R4, RZ, RZ, 0x1 ;  /* 0x00000001ff047424 */ /* 0x000fc600078e00ff */
[----:B------:R-:W-:Y:S02]  /*0f00*/  SEL R2, R3, R0, !P2 ;  /* 0x0000000003027207 */ /* 0x000fe40005000000 */
[----:B------:R-:W-:-:S03]  /*0f10*/  SEL R0, R0, R3, !P2 ;  /* 0x0000000300007207 */ /* 0x000fc60005000000 */
[----:B------:R1:W-:Y:S04]  /*0f20*/  STL [R1+0x80], R2 ;  /* 0x0000800201007387 */ /* 0x0003e80000100800 */
[----:B------:R1:W-:Y:S02]  /*0f30*/  STL [R1+0x84], R0 ;  /* 0x0000840001007387 */ /* 0x0003e40000100800 */
.L_x_8:
[----:B------:R-:W-:-:S08]  /*0f40*/  NOP ;  /* 0x0000000000007918 */ /* 0x000fd00000000000 */
[----:B------:R-:W2:Y:S02]  /*0f50*/  USETMAXREG.TRY_ALLOC.CTAPOOL UP0, 0xe8 ;  /* 0x000000e8000079c8 */ /* 0x000ea40008000600 */
[----:B--2---:R-:W-:-:S13]  /*0f60*/  PLOP3.LUT P0, PT, PT, PT, UP0, 0x80, 0x0 ;  /* 0x000000000000781c */ /* 0x004fda0003f0f008 */
[----:B------:R-:W-:Y:S05]  /*0f70*/  @!P0 BRA `(.L_x_8) ;  /* 0xfffffffc00f08947 */ /* 0x000fea000383ffff */
[----:B------:R-:W-:Y:S01]  /*0f80*/  ULDC.64 UR4, c[0x0][0x598] ;  /* 0x0001660000047ab9 */ /* 0x000fe20000000a00 */
[----:B------:R-:W-:Y:S01]  /*0f90*/  ULDC.64 UR18, c[0x0][0x208] ;  /* 0x0000820000127ab9 */ /* 0x000fe20000000a00 */
[----:B------:R-:W-:-:S04]  /*0fa0*/  ISETP.NE.U32.AND P0, PT, RZ, UR4, PT ;  /* 0x00000004ff007c0c */ /* 0x000fc8000bf05070 */
[----:B------:R-:W-:-:S13]  /*0fb0*/  ISETP.NE.AND.EX P0, PT, RZ, UR5, PT, P0 ;  /* 0x00000005ff007c0c */ /* 0x000fda000bf05300 */
[----:B------:R-:W-:Y:S05]  /*0fc0*/  @!P0 BRA `(.L_x_11) ;  /* 0x0000000000208947 */ /* 0x000fea0003800000 */
[----:B-1----:R-:W1:Y:S02]  /*0fd0*/  LDC.64 R2, c[0x0][0x598] ;  /* 0x00016600ff027b82 */ /* 0x002e640000000a00 */
[----:B-1----:R-:W2:Y:S02]  /*0fe0*/  LDG.E.64 R2, desc[UR18][R2.64] ;  /* 0x0000001202027981 */ /* 0x002ea4000c1e1b00 */
[----:B--2---:R-:W-:-:S04]  /*0ff0*/  ISETP.NE.U32.AND P0, PT, R2, RZ, PT ;  /* 0x000000ff0200720c */ /* 0x004fc80003f05070 */
[----:B------:R-:W-:-:S13]  /*1000*/  ISETP.NE.AND.EX P0, PT, R3, RZ, PT, P0 ;  /* 0x000000ff0300720c */ /* 0x000fda0003f05300 */
[----:B------:R-:W-:Y:S05]  /*1010*/  @!P0 BRA `(.L_x_11) ;  /* 0x00000000000c8947 */ /* 0x000fea0003800000 */
[----:B------:R-:W2:Y:S02]  /*1020*/  LD.E R2, desc[UR18][R2.64] ;  /* 0x0000001202027980 */ /* 0x000ea4000c101900 */
[----:B--2---:R-:W-:Y:S01]  /*1030*/  R2UR UR20, R2 ;  /* 0x00000000021472ca */ /* 0x004fe200000e0000 */
[----:B------:R-:W-:-:S14]  /*1040*/  BRA `(.L_x_12) ;  /* 0x0000000000247947 */ /* 0x000fdc0003800000 */
.L_x_11:
[----:B------:R-:W-:Y:S02]  /*1050*/  ULDC.64 UR4, c[0x0][0x588] ;  /* 0x0001620000047ab9 */ /* 0x000fe40000000a00 */
[----:B------:R-:W-:-:S04]  /*1060*/  ISETP.NE.U32.AND P0, PT, RZ, UR4, PT ;  /* 0x00000004ff007c0c */ /* 0x000fc8000bf05070 */
[----:B------:R-:W-:-:S13]  /*1070*/  ISETP.NE.AND.EX P0, PT, RZ, UR5, PT, P0 ;  /* 0x00000005ff007c0c */ /* 0x000fda000bf05300 */
[----:B------:R-:W-:Y:S05]  /*1080*/  @!P0 BRA `(.L_x_13) ;  /* 0x0000000000108947 */ /* 0x000fea0003800000 */
[----:B-1----:R-:W1:Y:S02]  /*1090*/  LDC.64 R2, c[0x0][0x588] ;  /* 0x00016200ff027b82 */ /* 0x002e640000000a00 */
[----:B-1----:R-:W2:Y:S02]  /*10a0*/  LDG.E R2, desc[UR18][R2.64] ;  /* 0x0000001202027981 */ /* 0x002ea4000c1e1900 */
[----:B--2---:R-:W-:Y:S01]  /*10b0*/  R2UR UR20, R2 ;  /* 0x00000000021472ca */ /* 0x004fe200000e0000 */
[----:B------:R-:W-:-:S14]  /*10c0*/  BRA `(.L_x_12) ;  /* 0x0000000000047947 */ /* 0x000fdc0003800000 */
.L_x_13:
[----:B------:R-:W-:-:S05]  /*10d0*/  ULDC UR20, c[0x0][0x580] ;  /* 0x0001600000147ab9 */ /* 0x000fca0000000800 */
.L_x_12:
[----:B------:R-:W-:Y:S02]  /*10e0*/  ULDC.64 UR4, c[0x0][0x5a0] ;  /* 0x0001680000047ab9 */ /* 0x000fe40000000a00 */
        /* <DEDUP_REMOVED lines=11> */
.L_x_14:
        /* <DEDUP_REMOVED lines=8> */
.L_x_16:
[----:B------:R-:W-:-:S05]  /*1220*/  ULDC UR21, c[0x0][0x584] ;  /* 0x0001610000157ab9 */ /* 0x000fca0000000800 */
.L_x_15:
[----:B------:R-:W-:-:S13]  /*1230*/  LOP3.LUT P0, RZ, R4, 0xff, RZ, 0xc0, !PT ;  /* 0x000000ff04ff7812 */ /* 0x000fda000780c0ff */
[----:B------:R-:W-:Y:S05]  /*1240*/  @!P0 EXIT ;  /* 0x000000000000894d */ /* 0x000fea0003800000 */
[----:B------:R-:W-:Y:S01]  /*1250*/  ULDC UR4, c[0x0][0x28c] ;  /* 0x0000a30000047ab9 */ /* 0x000fe20000000800 */
[----:B------:R-:W-:Y:S02]  /*1260*/  ULOP3.LUT UR23, UR13, 0x1, URZ, 0xfc, !UPT ;  /* 0x000000010d177892 */ /* 0x000fe4000f8efc3f */
[----:B------:R-:W-:-:S04]  /*1270*/  UIADD3 UR4, UR4, 0x7f, URZ ;  /* 0x0000007f04047890 */ /* 0x000fc8000fffe03f */
[----:B------:R-:W-:-:S04]  /*1280*/  USHF.R.S32.HI UR5, URZ, 0x1f, UR4 ;  /* 0x0000001f3f057899 */ /* 0x000fc80008011404 */
[----:B------:R-:W-:-:S03]  /*1290*/  ULEA.HI UR5, UR5, UR4, URZ, 0x7 ;  /* 0x0000000405057291 */ /* 0x000fc6000f8f383f */
[----:B------:R-:W-:Y:S01]  /*12a0*/  UMOV UR4, URZ ;  /* 0x0000003f00047c82 */ /* 0x000fe20008000000 */
[----:B------:R-:W-:-:S03]  /*12b0*/  USHF.R.S32.HI UR12, URZ, 0x7, UR5 ;  /* 0x000000073f0c7899 */ /* 0x000fc60008011405 */
[----:B------:R-:W-:-:S09]  /*12c0*/  UMOV UR5, URZ ;  /* 0x0000003f00057c82 */ /* 0x000fd20008000000 */
.L_x_299:
[----:B-1----:R-:W1:Y:S01]  /*12d0*/  S2R R0, SR_TID.X ;  /* 0x0000000000007919 */ /* 0x002e620000002100 */
[----:B--2---:R-:W2:Y:S01]  /*12e0*/  S2UR UR11, SR_CgaCtaId ;  /* 0x00000000000b79c3 */ /* 0x004ea20000008800 */
[----:B------:R-:W-:Y:S01]  /*12f0*/  UMOV UR14, 0x400 ;  /* 0x00000400000e7882 */ /* 0x000fe20000000000 */
[----:B------:R-:W-:Y:S01]  /*1300*/  UMOV UR6, URZ ;  /* 0x0000003f00067c82 */ /* 0x000fe20008000000 */
[----:B------:R-:W-:Y:S01]  /*1310*/  STL [R1+0x6c], RZ ;  /* 0x00006cff01007387 */ /* 0x000fe20000100800 */
[----:B------:R-:W-:Y:S01]  /*1320*/  UMOV UR7, URZ ;  /* 0x0000003f00077c82 */ /* 0x000fe20008000000 */
[----:B------:R-:W-:Y:S01]  /*1330*/  UMOV UR8, URZ ;  /* 0x0000003f00087c82 */ /* 0x000fe20008000000 */
[----:B------:R-:W-:Y:S01]  /*1340*/  UMOV UR16, UR5 ;  /* 0x0000000500107c82 */ /* 0x000fe20008000000 */
[----:B------:R-:W-:Y:S01]  /*1350*/  STL [R1+0x68], RZ ;  /* 0x000068ff01007387 */ /* 0x000fe20000100800 */
[----:B---3--:R-:W3:Y:S01]  /*1360*/  LDC R2, c[0x0][0x28c] ;  /* 0x0000a300ff027b82 */ /* 0x008ee20000000800 */
[----:B------:R-:W-:Y:S01]  /*1370*/  UMOV UR17, UR4 ;  /* 0x0000000400117c82 */ /* 0x000fe20008000000 */
[----:B------:R-:W-:Y:S01]  /*1380*/  CS2R R4, SRZ ;  /* 0x0000000000047805 */ /* 0x000fe2000001ff00 */
[----:B------:R-:W-:Y:S01]  /*1390*/  STL [R1+0x64], RZ ;  /* 0x000064ff01007387 */ /* 0x000fe20000100800 */
[----:B------:R-:W-:-:S02]  /*13a0*/  CS2R R6, SRZ ;  /* 0x0000000000067805 */ /* 0x000fc4000001ff00 */
[----:B------:R-:W-:Y:S02]  /*13b0*/  CS2R R8, SRZ ;  /* 0x0000000000087805 */ /* 0x000fe4000001ff00 */
[----:B------:R-:W-:Y:S01]  /*13c0*/  CS2R R10, SRZ ;  /* 0x00000000000a7805 */ /* 0x000fe2000001ff00 */
[----:B------:R-:W-:Y:S01]  /*13d0*/  STL [R1+0x60], RZ ;  /* 0x000060ff01007387 */ /* 0x000fe20000100800 */
[----:B------:R-:W-:Y:S02]  /*13e0*/  CS2R R12, SRZ ;  /* 0x00000000000c7805 */ /* 0x000fe4000001ff00 */
[----:B------:R-:W-:Y:S02]  /*13f0*/  CS2R R14, SRZ ;  /* 0x00000000000e7805 */ /* 0x000fe4000001ff00 */
[----:B------:R-:W-:Y:S01]  /*1400*/  CS2R R16, SRZ ;  /* 0x0000000000107805 */ /* 0x000fe2000001ff00 */
[----:B------:R-:W-:Y:S01]  /*1410*/  STL [R1+0x5c], RZ ;  /* 0x00005cff01007387 */ /* 0x000fe20000100800 */
[----:B0-----:R-:W-:-:S02]  /*1420*/  CS2R R18, SRZ ;  /* 0x0000000000127805 */ /* 0x001fc4000001ff00 */
[----:B------:R-:W-:Y:S02]  /*1430*/  CS2R R20, SRZ ;  /* 0x0000000000147805 */ /* 0x000fe4000001ff00 */
[----:B------:R-:W-:Y:S01]  /*1440*/  CS2R R22, SRZ ;  /* 0x0000000000167805 */ /* 0x000fe2000001ff00 */
[----:B------:R-:W-:Y:S01]  /*1450*/  STL [R1+0x58], RZ ;  /* 0x000058ff01007387 */ /* 0x000fe20000100800 */
[----:B--2---:R-:W-:Y:S01]  /*1460*/  ULEA UR14, UR11, UR14, 0x18 ;  /* 0x0000000e0b0e7291 */ /* 0x004fe2000f8ec03f */
[----:B------:R-:W-:Y:S02]  /*1470*/  CS2R R152, SRZ ;  /* 0x0000000000987805 */ /* 0x000fe4000001ff00 */
[----:B------:R-:W-:Y:S01]  /*1480*/  CS2R R154, SRZ ;  /* 0x00000000009a7805 */ /* 0x000fe2000001ff00 */
[----:B------:R-:W-:Y:S01]  /*1490*/  STL [R1+0x54], RZ ;  /* 0x000054ff01007387 */ /* 0x000fe20000100800 */
[----:B------:R-:W-:Y:S02]  /*14a0*/  CS2R R156, SRZ ;  /* 0x00000000009c7805 */ /* 0x000fe4000001ff00 */
[----:B------:R-:W-:-:S02]  /*14b0*/  CS2R R158, SRZ ;  /* 0x00000000009e7805 */ /* 0x000fc4000001ff00 */
[----:B------:R-:W-:Y:S02]  /*14c0*/  CS2R R160, SRZ ;  /* 0x0000000000a07805 */ /* 0x000fe4000001ff00 */
[----:B-1----:R-:W-:Y:S01]  /*14d0*/  LOP3.LUT R0, R0, 0x80, RZ, 0xc0, !PT ;  /* 0x0000008000007812 */ /* 0x002fe200078ec0ff */
[----:B------:R-:W-:Y:S01]  /*14e0*/  STL [R1+0x50], RZ ;  /* 0x000050ff01007387 */ /* 0x000fe20000100800 */
[----:B---3--:R-:W-:Y:S02]  /*14f0*/  ISETP.GE.AND P0, PT, R2, 0x1, PT ;  /* 0x000000010200780c */ /* 0x008fe40003f06270 */
[----:B------:R-:W-:Y:S02]  /*1500*/  CS2R R2, SRZ ;  /* 0x0000000000027805 */ /* 0x000fe4000001ff00 */
[----:B------:R-:W-:Y:S01]  /*1510*/  SHF.R.U32.HI R0, RZ, 0x7, R0 ;  /* 0x00000007ff007819 */ /* 0x000fe20000011600 */
        /* <DEDUP_REMOVED lines=8> */
[----:B------:R-:W0:Y:S01]  /*15a0*/  SHFL.IDX PT, R0, R0, RZ, 0x1f ;  /* 0x00001fff00007589 */ /* 0x000e2200000e0000 */
[----:B------:R-:W-:-:S02]  /*15b0*/  CS2R R174, SRZ ;  /* 0x0000000000ae7805 */ /* 0x000fc4000001ff00 */
[----:B------:R-:W-:Y:S02]  /*15c0*/  CS2R R176, SRZ ;  /* 0x0000000000b07805 */ /* 0x000fe4000001ff00 */
[----:B------:R-:W-:Y:S01]  /*15d0*/  CS2R R178, SRZ ;  /* 0x0000000000b27805 */ /* 0x000fe2000001ff00 */
[----:B------:R1:W-:Y:S01]  /*15e0*/  STL [R1+0x44], RZ ;  /* 0x000044ff01007387 */ /* 0x0003e20000100800 */
[----:B------:R-:W-:Y:S02]  /*15f0*/  CS2R R180, SRZ ;  /* 0x0000000000b47805 */ /* 0x000fe4000001ff00 */
[----:B------:R-:W-:Y:S02]  /*1600*/  CS2R R182, SRZ ;  /* 0x0000000000b67805 */ /* 0x000fe4000001ff00 */
[----:B------:R-:W-:Y:S01]  /*1610*/  CS2R R184, SRZ ;  /* 0x0000000000b87805 */ /* 0x000fe2000001ff00 */
[----:B------:R1:W-:Y:S01]  /*1620*/  STL [R1+0x40], RZ ;  /* 0x000040ff01007387 */ /* 0x0003e20000100800 */
        /* <DEDUP_REMOVED lines=14> */
[----:B------:R-:W-:Y:S02]  /*1710*/  CS2R R208, SRZ ;  /* 0x0000000000d07805 */ /* 0x000fe4000001ff00 */
[----:B0-----:R-:W-:Y:S01]  /*1720*/  R2UR UR9, R0 ;  /* 0x00000000000972ca */ /* 0x001fe200000e0000 */
[----:B------:R1:W-:Y:S01]  /*1730*/  STL [R1+0x30], RZ ;  /* 0x000030ff01007387 */ /* 0x0003e20000100800 */
[----:B------:R-:W-:Y:S01]  /*1740*/  IMAD.MOV.U32 R0, RZ, RZ, RZ ;  /* 0x000000ffff007224 */ /* 0x000fe200078e00ff */
[----:B------:R-:W-:-:S02]  /*1750*/  CS2R R210, SRZ ;  /* 0x0000000000d27805 */ /* 0x000fc4000001ff00 */
[----:B------:R-:W-:Y:S01]  /*1760*/  CS2R R212, SRZ ;  /* 0x0000000000d47805 */ /* 0x000fe2000001ff00 */
[----:B------:R1:W-:Y:S01]  /*1770*/  STL [R1+0x2c], RZ ;  /* 0x00002cff01007387 */ /* 0x0003e20000100800 */
[----:B------:R-:W-:Y:S02]  /*1780*/  CS2R R214, SRZ ;  /* 0x0000000000d67805 */ /* 0x000fe4000001ff00 */
[----:B------:R-:W-:Y:S02]  /*1790*/  CS2R R216, SRZ ;  /* 0x0000000000d87805 */ /* 0x000fe4000001ff00 */
[----:B------:R-:W-:Y:S01]  /*17a0*/  CS2R R218, SRZ ;  /* 0x0000000000da7805 */ /* 0x000fe2000001ff00 */
[----:B------:R1:W-:Y:S01]  /*17b0*/  STL [R1+0x28], RZ ;  /* 0x000028ff01007387 */ /* 0x0003e20000100800 */
[----:B------:R-:W-:Y:S02]  /*17c0*/  CS2R R220, SRZ ;  /* 0x0000000000dc7805 */ /* 0x000fe4000001ff00 */
[----:B------:R-:W-:-:S02]  /*17d0*/  CS2R R222, SRZ ;  /* 0x0000000000de7805 */ /* 0x000fc4000001ff00 */
[----:B------:R-:W-:Y:S01]  /*17e0*/  CS2R R224, SRZ ;  /* 0x0000000000e07805 */ /* 0x000fe2000001ff00 */
[----:B------:R1:W-:Y:S01]  /*17f0*/  STL [R1+0x24], RZ ;  /* 0x000024ff01007387 */ /* 0x0003e20000100800 */
[----:B------:R-:W-:Y:S01]  /*1800*/  ULEA.HI UR10, UR9, UR9, URZ, 0x1 ;  /* 0x00000009090a7291 */ /* 0x000fe2000f8f083f */
[----:B------:R-:W-:Y:S01]  /*1810*/  CS2R R226, SRZ ;  /* 0x0000000000e27805 */ /* 0x000fe2000001ff00 */
[----:B------:R-:W-:Y:S01]  /*1820*/  IMAD.MOV.U32 R228, RZ, RZ, RZ ;  /* 0x000000ffffe47224 */ /* 0x000fe200078e00ff */
[----:B------:R1:W-:Y:S01]  /*1830*/  STL [R1+0x20], RZ ;  /* 0x000020ff01007387 */ /* 0x0003e20000100800 */
[----:B------:R-:W-:Y:S01]  /*1840*/  ULOP3.LUT UR10, UR10, 0x7fffe, URZ, 0xc0, !UPT ;  /* 0x0007fffe0a0a7892 */ /* 0x000fe2000f8ec03f */
[----:B------:R-:W-:Y:S02]  /*1850*/  CS2R R24, SRZ ;  /* 0x0000000000187805 */ /* 0x000fe4000001ff00 */
[----:B------:R-:W-:Y:S01]  /*1860*/  CS2R R26, SRZ ;  /* 0x00000000001a7805 */ /* 0x000fe2000001ff00 */
[----:B------:R1:W-:Y:S01]  /*1870*/  STL [R1+0x1c], RZ ;  /* 0x00001cff01007387 */ /* 0x0003e20000100800 */
[----:B------:R-:W-:Y:S01]  /*1880*/  UIADD3 UR10, UR9, -UR10, URZ ;  /* 0x8000000a090a7290 */ /* 0x000fe2000fffe03f */
[----:B------:R-:W-:-:S02]  /*1890*/  CS2R R28, SRZ ;  /* 0x00000000001c7805 */ /* 0x000fc4000001ff00 */
[----:B----4-:R-:W-:Y:S01]  /*18a0*/  CS2R R30, SRZ ;  /* 0x00000000001e7805 */ /* 0x010fe2000001ff00 */
[----:B------:R1:W-:Y:S01]  /*18b0*/  STL [R1+0x18], RZ ;  /* 0x000018ff01007387 */ /* 0x0003e20000100800 */
[----:B------:R-:W-:Y:S01]  /*18c0*/  ULEA UR10, UR10, UR14, 0xd ;  /* 0x0000000e0a0a7291 */ /* 0x000fe2000f8e683f */
[----:B------:R-:W-:Y:S02]  /*18d0*/  CS2R R32, SRZ ;  /* 0x0000000000207805 */ /* 0x000fe4000001ff00 */
[----:B------:R-:W-:Y:S01]  /*18e0*/  CS2R R34, SRZ ;  /* 0x0000000000227805 */ /* 0x000fe2000001ff00 */
[----:B------:R1:W-:Y:S01]  /*18f0*/  STL [R1+0x14], RZ ;  /* 0x000014ff01007387 */ /* 0x0003e20000100800 */
[----:B------:R-:W-:Y:S01]  /*1900*/  UIADD3 UR10, UR10, 0x100, URZ ;  /* 0x000001000a0a7890 */ /* 0x000fe2000fffe03f */
[----:B------:R-:W-:Y:S02]  /*1910*/  CS2R R36, SRZ ;  /* 0x0000000000247805 */ /* 0x000fe4000001ff00 */
[----:B------:R-:W-:Y:S01]  /*1920*/  CS2R R38, SRZ ;  /* 0x0000000000267805 */ /* 0x000fe2000001ff00 */
[----:B------:R1:W-:Y:S01]  /*1930*/  STL [R1+0x10], RZ ;  /* 0x000010ff01007387 */ /* 0x0003e20000100800 */
[----:B------:R-:W-:Y:S01]  /*1940*/  USHF.R.U32.HI UR10, URZ, 0x4, UR10 ;  /* 0x000000043f0a7899 */ /* 0x000fe2000801160a */
[----:B------:R-:W-:-:S02]  /*1950*/  CS2R R40, SRZ ;  /* 0x0000000000287805 */ /* 0x000fc4000001ff00 */
[----:B------:R-:W-:Y:S01]  /*1960*/  CS2R R42, SRZ ;  /* 0x00000000002a7805 */ /* 0x000fe2000001ff00 */
[----:B------:R1:W-:Y:S01]  /*1970*/  STL [R1+0xc], RZ ;  /* 0x00000cff01007387 */ /* 0x0003e20000100800 */
[----:B------:R-:W-:Y:S01]  /*1980*/  ULOP3.LUT UR15, UR10, 0x3fff, URZ, 0xc0, !UPT ;  /* 0x00003fff0a0f7892 */ /* 0x000fe2000f8ec03f */
        /* <DEDUP_REMOVED lines=10> */
[----:B------:R1:W-:Y:S01]  /*1a30*/  STL [R1], RZ ;  /* 0x000000ff01007387 */ /* 0x0003e20000100800 */
[----:B------:R-:W-:Y:S02]  /*1a40*/  CS2R R60, SRZ ;  /* 0x00000000003c7805 */ /* 0x000fe4000001ff00 */
[----:B------:R-:W-:Y:S02]  /*1a50*/  CS2R R62, SRZ ;  /* 0x00000000003e7805 */ /* 0x000fe4000001ff00 */
[----:B------:R-:W-:Y:S02]  /*1a60*/  CS2R R64, SRZ ;  /* 0x0000000000407805 */ /* 0x000fe4000001ff00 */
[----:B------:R-:W-:-:S02]  /*1a70*/  CS2R R66, SRZ ;  /* 0x0000000000427805 */ /* 0x000fc4000001ff00 */
[----:B------:R-:W-:Y:S02]  /*1a80*/  CS2R R68, SRZ ;  /* 0x0000000000447805 */ /* 0x000fe4000001ff00 */
[----:B------:R-:W-:Y:S02]  /*1a90*/  CS2R R70, SRZ ;  /* 0x0000000000467805 */ /* 0x000fe4000001ff00 */
        /* <DEDUP_REMOVED lines=39> */
[----:B------:R-:W-:Y:S01]  /*1d10*/  CS2R R150, SRZ ;  /* 0x0000000000967805 */ /* 0x000fe2000001ff00 */
[----:B-1----:R-:W-:Y:S06]  /*1d20*/  @!P0 BRA `(.L_x_17) ;  /* 0x0000001000948947 */ /* 0x002fec0003800000 */
[----:B------:R-:W-:-:S06]  /*1d30*/  UISETP.NE.AND UP0, UPT, UR23, 0x3, UPT ;  /* 0x000000031700788c */ /* 0x000fcc000bf05270 */
[----:B------:R-:W-:-:S13]  /*1d40*/  PLOP3.LUT P1, PT, PT, PT, UP0, 0x80, 0x0 ;  /* 0x000000000000781c */ /* 0x000fda0003f2f008 */
[----:B------:R-:W-:Y:S05]  /*1d50*/  @!P1 BRA `(.L_x_18) ;  /* 0x0000000000049947 */ /* 0x000fea0003800000 */
[----:B------:R-:W-:Y:S01]  /*1d60*/  BPT.TRAP 0x1 ;  /* 0x000000040000795c */ /* 0x000fe20000300000 */
.L_x_18:
[----:B------:R-:W-:Y:S01]  /*1d70*/  ULEA UR6, UR5, UR14, 0x3 ;  /* 0x0000000e05067291 */ /* 0x000fe2000f8e183f */
[----:B------:R-:W-:-:S05]  /*1d80*/  IMAD.U32 R0, RZ, RZ, UR4 ;  /* 0x00000004ff007e24 */ /* 0x000fca000f8e00ff */
[----:B------:R-:W-:-:S04]  /*1d90*/  SHF.L.U32 R0, R0, 0x1f, RZ ;  /* 0x0000001f00007819 */ /* 0x000fc800000006ff */
[----:B------:R0:W1:Y:S01]  /*1da0*/  SYNCS.PHASECHK.TRANS64.TRYWAIT P0, [UR6], R0 ;  /* 0x00000000ff0075a7 */ /* 0x0000620008000146 */
[----:B------:R-:W-:Y:S05]  /*1db0*/  @!P1 BRA `(.L_x_19) ;  /* 0x0000000000049947 */ /* 0x000fea0003800000 */
[----:B------:R-:W-:Y:S01]  /*1dc0*/  BPT.TRAP 0x1 ;  /* 0x000000040000795c */ /* 0x000fe20000300000 */
.L_x_19:
[----:B-1----:R-:W-:Y:S05]  /*1dd0*/  @P0 BRA `(.L_x_20) ;  /* 0x0000000000080947 */ /* 0x002fea0003800000 */
[----:B------:R-:W1:Y:S02]  /*1de0*/  SYNCS.PHASECHK.TRANS64.TRYWAIT P0, [UR6], R0 ;  /* 0x00000000ff0075a7 */ /* 0x000e640008000146 */
[----:B-1----:R-:W-:Y:S05]  /*1df0*/  @!P0 BRA `(.L_x_21) ;  /* 0x000000e4004c8947 */ /* 0x002fea0003800000 */
.L_x_20:
[----:B------:R-:W-:Y:S01]  /*1e00*/  UIADD3 UR6, UR14, 0xc100, URZ ;  /* 0x0000c1000e067890 */ /* 0x000fe2000fffe03f */
[----:B------:R-:W-:Y:S01]  /*1e10*/  WARPGROUP.ARRIVE ;  /* 0x00000000000079c5 */ /* 0x000fe20000000000 */
[----:B------:R-:W-:Y:S01]  /*1e20*/  ULOP3.LUT UR8, UR15, 0x10000, URZ, 0xfc, !UPT ;  /* 0x000100000f087892 */ /* 0x000fe2000f8efc3f */
[----:B------:R2:W-:Y:S01]  /*1e30*/  STL [R1+0x6c], RZ ;  /* 0x00006cff01007387 */ /* 0x0005e20000100800 */
[----:B------:R-:W-:Y:S01]  /*1e40*/  USHF.R.U32.HI UR6, URZ, 0x4, UR6 ;  /* 0x000000043f067899 */ /* 0x000fe20008011606 */
[----:B01----:R-:W-:Y:S01]  /*1e50*/  IMAD.MOV.U32 R0, RZ, RZ, RZ ;  /* 0x000000ffff007224 */ /* 0x003fe200078e00ff */
[----:B------:R-:W-:Y:S01]  /*1e60*/  UMOV UR9, 0x40000040 ;  /* 0x4000004000097882 */ /* 0x000fe20000000000 */
[----:B------:R-:W-:Y:S01]  /*1e70*/  UMOV UR11, 0x40000040 ;  /* 0x40000040000b7882 */ /* 0x000fe20000000000 */
[----:B------:R-:W-:Y:S01]  /*1e80*/  ULOP3.LUT UR6, UR6, 0x3fff, URZ, 0xc0, !UPT ;  /* 0x00003fff06067892 */ /* 0x000fe2000f8ec03f */
[----:B------:R2:W-:Y:S01]  /*1e90*/  STL [R1+0x68], RZ ;  /* 0x000068ff01007387 */ /* 0x0005e20000100800 */
[----:B------:R-:W-:-:S02]  /*1ea0*/  CS2R R2, SRZ ;  /* 0x0000000000027805 */ /* 0x000fc4000001ff00 */
[----:B------:R-:W-:Y:S01]  /*1eb0*/  CS2R R4, SRZ ;  /* 0x0000000000047805 */ /* 0x000fe2000001ff00 */
[----:B------:R-:W-:Y:S01]  /*1ec0*/  ULOP3.LUT UR7, UR6, 0x10000, URZ, 0xfc, !UPT ;  /* 0x0001000006077892 */ /* 0x000fe2000f8efc3f */
[----:B------:R2:W-:Y:S01]  /*1ed0*/  STL [R1+0x64], RZ ;  /* 0x000064ff01007387 */ /* 0x0005e20000100800 */
[----:B------:R-:W-:Y:S01]  /*1ee0*/  ULEA UR6, UR5, UR8, 0xa ;  /* 0x0000000805067291 */ /* 0x000fe2000f8e503f */
[----:B------:R-:W-:Y:S01]  /*1ef0*/  CS2R R6, SRZ ;  /* 0x0000000000067805 */ /* 0x000fe2000001ff00 */
[----:B------:R-:W-:Y:S01]  /*1f00*/  ULEA UR7, UR5, UR7, 0xb ;  /* 0x0000000705077291 */ /* 0x000fe2000f8e583f */
[----:B------:R2:W-:Y:S01]  /*1f10*/  STL [R1+0x60], RZ ;  /* 0x000060ff01007387 */ /* 0x0005e20000100800 */
[----:B------:R-:W-:Y:S02]  /*1f20*/  CS2R R8, SRZ ;  /* 0x0000000000087805 */ /* 0x000fe4000001ff00 */
[----:B------:R-:W-:Y:S02]  /*1f30*/  CS2R R10, SRZ ;  /* 0x00000000000a7805 */ /* 0x000fe4000001ff00 */
[----:B------:R-:W-:Y:S01]  /*1f40*/  CS2R R12, SRZ ;  /* 0x00000000000c7805 */ /* 0x000fe2000001ff00 */
[----:B------:R-:W-:Y:S01]  /*1f50*/  UMOV UR8, UR6 ;  /* 0x0000000600087c82 */ /* 0x000fe20008000000 */
[----:B------:R2:W-:Y:S01]  /*1f60*/  STL [R1+0x5c], RZ ;  /* 0x00005cff01007387 */ /* 0x0005e20000100800 */
[----:B------:R-:W-:Y:S01]  /*1f70*/  UMOV UR10, UR7 ;  /* 0x00000007000a7c82 */ /* 0x000fe20008000000 */
[----:B------:R-:W-:Y:S01]  /*1f80*/  CS2R R14, SRZ ;  /* 0x00000000000e7805 */ /* 0x000fe2000001ff00 */
[----:B------:R-:W-:Y:S01]  /*1f90*/  QGMMA.64x256x32.F32.E4M3.E4M3 R24, gdesc[UR8], RZ, !UPT ;  /* 0x03e00000081879f3 */ /* 0x000fe2000c7008ff */
[----:B------:R-:W-:Y:S01]  /*1fa0*/  UIADD3 UR8, UR6, 0x2, URZ ;  /* 0x0000000206087890 */ /* 0x000fe2000fffe03f */
[----:B------:R2:W-:Y:S01]  /*1fb0*/  STL [R1+0x58], RZ ;  /* 0x000058ff01007387 */ /* 0x0005e20000100800 */
[----:B------:R-:W-:Y:S01]  /*1fc0*/  UIADD3 UR10, UR7, 0x2, URZ ;  /* 0x00000002070a7890 */ /* 0x000fe2000fffe03f */
[----:B------:R-:W-:Y:S01]  /*1fd0*/  CS2R R16, SRZ ;  /* 0x0000000000107805 */ /* 0x000fe2000001ff00 */
[----:B------:R-:W-:Y:S01]  /*1fe0*/  UMOV UR9, 0x40000040 ;  /* 0x4000004000097882 */ /* 0x000fe20000000000 */
[----:B------:R-:W-:Y:S01]  /*1ff0*/  UMOV UR11, 0x40000040 ;  /* 0x40000040000b7882 */ /* 0x000fe20000000000 */
        /* <DEDUP_REMOVED lines=54> */
[----:B------:R-:W-:Y:S01]  /*2360*/  CS2R R226, SRZ ;  /* 0x0000000000e27805 */ /* 0x000fe2000001ff00 */
[----:B------:R-:W-:Y:S01]  /*2370*/  IMAD.MOV.U32 R228, RZ, RZ, RZ ;  /* 0x000000ffffe47224 */ /* 0x000fe200078e00ff */
[----:B------:R2:W-:Y:S04]  /*2380*/  STL [R1+0x1c], RZ ;  /* 0x00001cff01007387 */ /* 0x0005e80000100800 */
[----:B------:R2:W-:Y:S04]  /*2390*/  STL [R1+0x18], RZ ;  /* 0x000018ff01007387 */ /* 0x0005e80000100800 */
[----:B------:R2:W-:Y:S04]  /*23a0*/  STL [R1+0x14], RZ ;  /* 0x000014ff01007387 */ /* 0x0005e80000100800 */
[----:B------:R2:W-:Y:S04]  /*23b0*/  STL [R1+0x10], RZ ;  /* 0x000010ff01007387 */ /* 0x0005e80000100800 */
[----:B------:R2:W-:Y:S04]  /*23c0*/  STL [R1+0xc], RZ ;  /* 0x00000cff01007387 */ /* 0x0005e80000100800 */
[----:B------:R2:W-:Y:S04]  /*23d0*/  STL [R1+0x8], RZ ;  /* 0x000008ff01007387 */ /* 0x0005e80000100800 */
[----:B------:R2:W-:Y:S04]  /*23e0*/  STL [R1+0x4], RZ ;  /* 0x000004ff01007387 */ /* 0x0005e80000100800 */
[----:B------:R2:W-:Y:S01]  /*23f0*/  STL [R1], RZ ;  /* 0x000000ff01007387 */ /* 0x0005e20000100800 */
[----:B------:R-:W-:Y:S01]  /*2400*/  QGMMA.64x256x32.F32.E4M3.E4M3 R24, gdesc[UR8], R24 ;  /* 0x03e00000081879f3 */ /* 0x000fe20008700818 */
[----:B------:R-:W-:-:S02]  /*2410*/  UIADD3 UR8, UR6, 0x4, URZ ;  /* 0x0000000406087890 */ /* 0x000fc4000fffe03f */
[----:B------:R-:W-:Y:S01]  /*2420*/  UIADD3 UR10, UR7, 0x4, URZ ;  /* 0x00000004070a7890 */ /* 0x000fe2000fffe03f */
[----:B------:R-:W-:Y:S01]  /*2430*/  UMOV UR9, 0x40000040 ;  /* 0x4000004000097882 */ /* 0x000fe20000000000 */
[----:B------:R-:W-:-:S15]  /*2440*/  UMOV UR11, 0x40000040 ;  /* 0x40000040000b7882 */ /* 0x000fde0000000000 */
[----:B------:R-:W-:-:S08]  /*2450*/  NOP ;  /* 0x0000000000007918 */ /* 0x000fd00000000000 */
[----:B------:R-:W-:Y:S01]  /*2460*/  QGMMA.64x256x32.F32.E4M3.E4M3 R24, gdesc[UR8], R24 ;  /* 0x03e00000081879f3 */ /* 0x000fe20008700818 */
[----:B------:R-:W-:Y:S02]  /*2470*/  UIADD3 UR10, UR7, 0x6, URZ ;  /* 0x00000006070a7890 */ /* 0x000fe4000fffe03f */
[----:B------:R-:W-:Y:S01]  /*2480*/  UIADD3 UR8, UR6, 0x6, URZ ;  /* 0x0000000606087890 */ /* 0x000fe2000fffe03f */
[----:B------:R-:W-:Y:S01]  /*2490*/  ULDC UR7, c[0x0][0x50c] ;  /* 0x0001430000077ab9 */ /* 0x000fe20000000800 */
[----:B------:R-:W-:Y:S01]  /*24a0*/  UMOV UR9, 0x40000040 ;  /* 0x4000004000097882 */ /* 0x000fe20000000000 */
[----:B------:R-:W-:Y:S01]  /*24b0*/  UISETP.NE.AND UP0, UPT, UR7, 0x4, UPT ;  /* 0x000000040700788c */ /* 0x000fe2000bf05270 */
[----:B------:R-:W-:Y:S01]  /*24c0*/  UMOV UR11, 0x40000040 ;  /* 0x40000040000b7882 */ /* 0x000fe20000000000 */
[----:B------:R-:W-:Y:S02]  /*24d0*/  UMOV UR6, 0x4 ;  /* 0x0000000400067882 */ /* 0x000fe40000000000 */
[----:B------:R-:W-:-:S06]  /*24e0*/  USEL UR7, URZ, 0x1, UP0 ;  /* 0x000000013f077887 */ /* 0x000fcc0008000000 */
[----:B------:R-:W-:-:S12]  /*24f0*/  ISETP.NE.AND P0, PT, RZ, UR7, PT ;  /* 0x00000007ff007c0c */ /* 0x000fd8000bf05270 */
[----:B------:R-:W-:Y:S01]  /*2500*/  QGMMA.64x256x32.F32.E4M3.E4M3 R24, gdesc[UR8], R24, gsb0 ;  /* 0x03e00000081879f3 */ /* 0x000fe20008000818 */
[----:B--2---:R-:W-:Y:S05]  /*2510*/  @!P0 BRA `(.L_x_22) ;  /* 0x0000000800808947 */ /* 0x004fea0003800000 */
[----:B------:R-:W-:Y:S02]  /*2520*/  WARPGROUP.DEPBAR.LE gsb0, 0x0 ;  /* 0x00008000000079c5 */ /* 0x000fe40000010000 */
[----:B------:R-:W-:-:S01]  /*2530*/  FADD R227, RZ, R25 ;  /* 0x00000019ffe37221 */ /* 0x000fc20000000000 */
[----:B------:R-:W-:Y:S01]  /*2540*/  FADD R228, RZ, R24 ;  /* 0x00000018ffe47221 */ /* 0x000fe20000000000 */
[----:B------:R-:W-:-:S01]  /*2550*/  FADD R226, RZ, R26 ;  /* 0x0000001affe27221 */ /* 0x000fc20000000000 */
[----:B------:R-:W-:Y:S01]  /*2560*/  FADD R225, RZ, R27 ;  /* 0x0000001bffe17221 */ /* 0x000fe20000000000 */
[----:B------:R-:W-:-:S01]  /*2570*/  FADD R224, RZ, R28 ;  /* 0x0000001cffe07221 */ /* 0x000fc20000000000 */
[----:B------:R0:W-:Y:S01]  /*2580*/  STL [R1+0x88], R227 ;  /* 0x000088e301007387 */ /* 0x0001e20000100800 */
[----:B------:R-:W-:-:S01]  /*2590*/  FADD R223, RZ, R29 ;  /* 0x0000001dffdf7221 */ /* 0x000fc20000000000 */
[----:B------:R-:W-:Y:S01]  /*25a0*/  FADD R222, RZ, R30 ;  /* 0x0000001effde7221 */ /* 0x000fe20000000000 */
[----:B------:R-:W-:-:S01]  /*25b0*/  FADD R221, RZ, R31 ;  /* 0x0000001fffdd7221 */ /* 0x000fc20000000000 */
[----:B------:R-:W-:Y:S01]  /*25c0*/  FADD R220, RZ, R32 ;  /* 0x00000020ffdc7221 */ /* 0x000fe20000000000 */
[----:B------:R-:W-:-:S01]  /*25d0*/  FADD R219, RZ, R33 ;  /* 0x00000021ffdb7221 */ /* 0x000fc20000000000 */
[----:B------:R-:W-:Y:S01]  /*25e0*/  FADD R218, RZ, R34 ;  /* 0x00000022ffda7221 */ /* 0x000fe20000000000 */
[----:B------:R-:W-:-:S01]  /*25f0*/  FADD R217, RZ, R35 ;  /* 0x00000023ffd97221 */ /* 0x000fc20000000000 */
[----:B------:R-:W-:Y:S01]  /*2600*/  FADD R216, RZ, R36 ;  /* 0x00000024ffd87221 */ /* 0x000fe20000000000 */
[----:B------:R-:W-:-:S01]  /*2610*/  FADD R215, RZ, R37 ;  /* 0x00000025ffd77221 */ /* 0x000fc20000000000 */
[----:B0-----:R-:W-:Y:S01]  /*2620*/  FADD R227, RZ, R124 ;  /* 0x0000007cffe37221 */ /* 0x001fe20000000000 */
[----:B------:R-:W-:-:S01]  /*2630*/  FADD R214, RZ, R38 ;  /* 0x00000026ffd67221 */ /* 0x000fc20000000000 */
[----:B------:R-:W-:Y:S01]  /*2640*/  FADD R213, RZ, R39 ;  /* 0x00000027ffd57221 */ /* 0x000fe20000000000 */
[----:B------:R-:W-:-:S01]  /*2650*/  FADD R212, RZ, R40 ;  /* 0x00000028ffd47221 */ /* 0x000fc20000000000 */
[----:B------:R-:W-:Y:S01]  /*2660*/  FADD R211, RZ, R41 ;  /* 0x00000029ffd37221 */ /* 0x000fe20000000000 */
[----:B------:R0:W-:Y:S01]  /*2670*/  STL [R1], R227 ;  /* 0x000000e301007387 */ /* 0x0001e20000100800 */
        /* <DEDUP_REMOVED lines=94> */
[----:B0-----:R-:W-:-:S05]  /*2c60*/  FADD R227, RZ, R131 ;  /* 0x00000083ffe37221 */ /* 0x001fca0000000000 */
[----:B------:R0:W-:Y:S02]  /*2c70*/  STL [R1+0x1c], R227 ;  /* 0x00001ce301007387 */ /* 0x0001e40000100800 */
        /* <DEDUP_REMOVED lines=39> */
[----:B------:R0:W-:Y:S04]  /*2ef0*/  STL [R1+0x6c], R227 ;  /* 0x00006ce301007387 */ /* 0x0001e80000100800 */
[----:B0-----:R0:W5:Y:S01]  /*2f00*/  LDL.LU R227, [R1+0x88] ;  /* 0x0000880001e37983 */ /* 0x0011620000300800 */
[----:B------:R-:W-:-:S05]  /*2f10*/  UMOV UR6, URZ ;  /* 0x0000003f00067c82 */ /* 0x000fca0008000000 */
.L_x_22:
[----:B------:R-:W-:Y:S01]  /*2f20*/  UIADD3 UR16, UR5, 0x1, URZ ;  /* 0x0000000105107890 */ /* 0x000fe2000fffe03f */
[----:B------:R-:W-:-:S03]  /*2f30*/  UMOV UR8, 0x1 ;  /* 0x0000000100087882 */ /* 0x000fc60000000000 */
[----:B------:R-:W-:-:S04]  /*2f40*/  UISETP.NE.AND UP0, UPT, UR16, 0x3, UPT ;  /* 0x000000031000788c */ /* 0x000fc8000bf05270 */
[----:B------:R-:W-:Y:S02]  /*2f50*/  USEL UR17, URZ, 0x1, UP0 ;  /* 0x000000013f117887 */ /* 0x000fe40008000000 */
[----:B------:R-:W-:Y:S02]  /*2f60*/  USEL UR16, UR16, URZ, UP0 ;  /* 0x0000003f10107287 */ /* 0x000fe40008000000 */
[----:B------:R-:W-:-:S12]  /*2f70*/  ULOP3.LUT UR17, UR4, UR17, URZ, 0x3c, !UPT ;  /* 0x0000001104117292 */ /* 0x000fd8000f8e3c3f */
.L_x_17:
[----:B------:R-:W-:-:S04]  /*2f80*/  UISETP.LT.AND UP0, UPT, UR12, 0x1, UPT ;  /* 0x000000010c00788c */ /* 0x000fc8000bf01270 */
[----:B------:R-:W-:-:S04]  /*2f90*/  USEL UR9, UR12, 0x1, UP0 ;  /* 0x000000010c097887 */ /* 0x000fc80008000000 */
[----:B------:R-:W-:-:S04]  /*2fa0*/  UIADD3 UR9, UR12, -UR9, URZ ;  /* 0x800000090c097290 */ /* 0x000fc8000fffe03f */
[----:B------:R-:W-:-:S06]  /*2fb0*/  UISETP.GE.AND UP0, UPT, UR9, 0x1, UPT ;  /* 0x000000010900788c */ /* 0x000fcc000bf06270 */
[----:B------:R-:W-:-:S13]  /*2fc0*/  PLOP3.LUT P0, PT, PT, PT, UP0, 0x80, 0x0 ;  /* 0x000000000000781c */ /* 0x000fda0003f0f008 */
[----:B------:R-:W-:Y:S05]  /*2fd0*/  @!P0 BRA `(.L_x_23) ;  /* 0x0000001000dc8947 */ /* 0x000fea0003800000 */
[----:B------:R-:W-:Y:S01]  /*2fe0*/  UMOV UR24, UR9 ;  /* 0x0000000900187c82 */ /* 0x000fe20008000000 */
[----:B------:R-:W-:Y:S01]  /*2ff0*/  UMOV UR25, UR5 ;  /* 0x0000000500197c82 */ /* 0x000fe20008000000 */
[----:B------:R-:W-:-:S05]  /*3000*/  ULDC UR27, c[0x0][0x50c] ;  /* 0x00014300001b7ab9 */ /* 0x000fca0000000800 */
.L_x_31:
[----:B------:R-:W-:-:S06]  /*3010*/  UISETP.NE.AND UP0, UPT, UR23, 0x3, UPT ;  /* 0x000000031700788c */ /* 0x000fcc000bf05270 */
[----:B------:R-:W-:-:S13]  /*3020*/  PLOP3.LUT P1, PT, PT, PT, UP0, 0x80, 0x0 ;  /* 0x000000000000781c */ /* 0x000fda0003f2f008 */
[----:B-----5:R-:W-:Y:S05]  /*3030*/  @!P1 BRA `(.L_x_24) ;  /* 0x0000000000049947 */ /* 0x020fea0003800000 */
[----:B------:R-:W-:Y:S01]  /*3040*/  BPT.TRAP 0x1 ;  /* 0x000000040000795c */ /* 0x000fe20000300000 */
.L_x_24:
[----:B------:R-:W1:Y:S01]  /*3050*/  S2UR UR9, SR_CgaCtaId ;  /* 0x00000000000979c3 */ /* 0x000e620000008800 */
[----:B------:R-:W-:Y:S01]  /*3060*/  UMOV UR14, 0x400 ;  /* 0x00000400000e7882 */ /* 0x000fe20000000000 */
[----:B------:R-:W-:-:S05]  /*3070*/  IMAD.U32 R229, RZ, RZ, UR17 ;  /* 0x00000011ffe57e24 */ /* 0x000fca000f8e00ff */
[----:B------:R-:W-:Y:S01]  /*3080*/  SHF.L.U32 R229, R229, 0x1f, RZ ;  /* 0x0000001fe5e57819 */ /* 0x000fe200000006ff */
[----:B-1----:R-:W-:-:S04]  /*3090*/  ULEA UR14, UR9, UR14, 0x18 ;  /* 0x0000000e090e7291 */ /* 0x002fc8000f8ec03f */
[----:B------:R-:W-:-:S09]  /*30a0*/  ULEA UR9, UR16, UR14, 0x3 ;  /* 0x0000000e10097291 */ /* 0x000fd2000f8e183f */
[----:B------:R1:W2:Y:S01]  /*30b0*/  SYNCS.PHASECHK.TRANS64.TRYWAIT P0, [UR9], R229 ;  /* 0x000000e5ff0075a7 */ /* 0x0002a20008000149 */
[----:B------:R-:W-:Y:S05]  /*30c0*/  @!P1 BRA `(.L_x_25) ;  /* 0x0000000000049947 */ /* 0x000fea0003800000 */
[----:B------:R-:W-:Y:S01]  /*30d0*/  BPT.TRAP 0x1 ;  /* 0x000000040000795c */ /* 0x000fe20000300000 */
.L_x_25:
[----:B--2---:R-:W-:Y:S05]  /*30e0*/  @P0 BRA `(.L_x_26) ;  /* 0x0000000000080947 */ /* 0x004fea0003800000 */
[----:B------:R-:W2:Y:S02]  /*30f0*/  SYNCS.PHASECHK.TRANS64.TRYWAIT P0, [UR9], R229 ;  /* 0x000000e5ff0075a7 */ /* 0x000ea40008000149 */
[----:B--2---:R-:W-:Y:S05]  /*3100*/  @!P0 BRA `(.L_x_27) ;  /* 0x000000d000a08947 */ /* 0x004fea0003800000 */
.L_x_26:
[----:B------:R-:W-:Y:S01]  /*3110*/  UIADD3 UR9, UR14, 0xc100, URZ ;  /* 0x0000c1000e097890 */ /* 0x000fe2000fffe03f */
[----:B------:R-:W-:Y:S01]  /*3120*/  WARPGROUP.ARRIVE ;  /* 0x00000000000079c5 */ /* 0x000fe20000000000 */
[----:B------:R-:W-:Y:S02]  /*3130*/  UISETP.NE.AND UP0, UPT, UR7, URZ, UPT ;  /* 0x0000003f0700728c */ /* 0x000fe4000bf05270 */
[----:B------:R-:W-:Y:S02]  /*3140*/  USHF.R.U32.HI UR9, URZ, 0x4, UR9 ;  /* 0x000000043f097899 */ /* 0x000fe40008011609 */
[----:B------:R-:W-:Y:S02]  /*3150*/  USEL UR8, UR8, URZ, !UP0 ;  /* 0x0000003f08087287 */ /* 0x000fe4000c000000 */
[----:B------:R-:W-:Y:S02]  /*3160*/  ULOP3.LUT UR9, UR9, 0x3fff, URZ, 0xc0, !UPT ;  /* 0x00003fff09097892 */ /* 0x000fe4000f8ec03f */
[----:B------:R-:W-:-:S02]  /*3170*/  ULOP3.LUT UR7, UR15, 0x10000, URZ, 0xfc, !UPT ;  /* 0x000100000f077892 */ /* 0x000fc4000f8efc3f */
[----:B------:R-:W-:Y:S02]  /*3180*/  ULOP3.LUT UR9, UR9, 0x10000, URZ, 0xfc, !UPT ;  /* 0x0001000009097892 */ /* 0x000fe4000f8efc3f */
[----:B------:R-:W-:Y:S02]  /*3190*/  UISETP.NE.U32.AND UP0, UPT, UR8, URZ, UPT ;  /* 0x0000003f0800728c */ /* 0x000fe4000bf05070 */
[----:B------:R-:W-:Y:S02]  /*31a0*/  ULEA UR7, UR16, UR7, 0xa ;  /* 0x0000000710077291 */ /* 0x000fe4000f8e503f */
[----:B------:R-:W-:Y:S01]  /*31b0*/  ULEA UR26, UR16, UR9, 0xb ;  /* 0x00000009101a7291 */ /* 0x000fe2000f8e583f */
[----:B------:R-:W-:Y:S02]  /*31c0*/  UMOV UR11, 0x40000040 ;  /* 0x40000040000b7882 */ /* 0x000fe40000000000 */
[----:B------:R-:W-:Y:S01]  /*31d0*/  UMOV UR9, 0x40000040 ;  /* 0x4000004000097882 */ /* 0x000fe20000000000 */
[----:B------:R-:W-:Y:S01]  /*31e0*/  UIADD3 UR6, UR6, 0x4, URZ ;  /* 0x0000000406067890 */ /* 0x000fe2000fffe03f */
[----:B------:R-:W-:-:S02]  /*31f0*/  UMOV UR8, UR7 ;  /* 0x0000000700087c82 */ /* 0x000fc40008000000 */
[----:B------:R-:W-:Y:S02]  /*3200*/  UMOV UR10, UR26 ;  /* 0x0000001a000a7c82 */ /* 0x000fe40008000000 */
[----:B------:R-:W-:Y:S01]  /*3210*/  QGMMA.64x256x32.F32.E4M3.E4M3 R24, gdesc[UR8], R24, UP0 ;  /* 0x03e00000081879f3 */ /* 0x000fe2000bf00818 */
[----:B------:R-:W-:Y:S02]  /*3220*/  UIADD3 UR8, UR7, 0x2, URZ ;  /* 0x0000000207087890 */ /* 0x000fe4000fffe03f */
[----:B------:R-:W-:Y:S01]  /*3230*/  UIADD3 UR10, UR26, 0x2, URZ ;  /* 0x000000021a0a7890 */ /* 0x000fe2000fffe03f */
[----:B------:R-:W-:Y:S01]  /*3240*/  UMOV UR9, 0x40000040 ;  /* 0x4000004000097882 */ /* 0x000fe20000000000 */
[----:B------:R-:W-:Y:S01]  /*3250*/  UMOV UR11, 0x40000040 ;  /* 0x40000040000b7882 */ /* 0x000fe20000000000 */
[----:B------:R-:W-:-:S15]  /*3260*/  UISETP.NE.AND UP0, UPT, UR6, UR27, UPT ;  /* 0x0000001b0600728c */ /* 0x000fde000bf05270 */
[----:B------:R-:W-:-:S07]  /*3270*/  NOP ;  /* 0x0000000000007918 */ /* 0x000fce0000000000 */
[----:B------:R-:W-:Y:S01]  /*3280*/  QGMMA.64x256x32.F32.E4M3.E4M3 R24, gdesc[UR8], R24 ;  /* 0x03e00000081879f3 */ /* 0x000fe20008700818 */
[----:B------:R-:W-:Y:S02]  /*3290*/  UIADD3 UR8, UR7, 0x4, URZ ;  /* 0x0000000407087890 */ /* 0x000fe4000fffe03f */
[----:B------:R-:W-:Y:S01]  /*32a0*/  UIADD3 UR10, UR26, 0x4, URZ ;  /* 0x000000041a0a7890 */ /* 0x000fe2000fffe03f */
[----:B------:R-:W-:Y:S01]  /*32b0*/  UMOV UR9, 0x40000040 ;  /* 0x4000004000097882 */ /* 0x000fe20000000000 */
[----:B------:R-:W-:-:S15]  /*32c0*/  UMOV UR11, 0x40000040 ;  /* 0x40000040000b7882 */ /* 0x000fde0000000000 */
[----:B------:R-:W-:-:S08]  /*32d0*/  NOP ;  /* 0x0000000000007918 */ /* 0x000fd00000000000 */
[----:B------:R-:W-:Y:S01]  /*32e0*/  QGMMA.64x256x32.F32.E4M3.E4M3 R24, gdesc[UR8], R24 ;  /* 0x03e00000081879f3 */ /* 0x000fe20008700818 */
[----:B------:R-:W-:Y:S02]  /*32f0*/  UIADD3 UR8, UR7, 0x6, URZ ;  /* 0x0000000607087890 */ /* 0x000fe4000fffe03f */
[----:B------:R-:W-:Y:S01]  /*3300*/  UIADD3 UR10, UR26, 0x6, URZ ;  /* 0x000000061a0a7890 */ /* 0x000fe2000fffe03f */
[----:B------:R-:W-:Y:S01]  /*3310*/  UMOV UR9, 0x40000040 ;  /* 0x4000004000097882 */ /* 0x000fe20000000000 */
[----:B------:R-:W-:Y:S01]  /*3320*/  UMOV UR11, 0x40000040 ;  /* 0x40000040000b7882 */ /* 0x000fe20000000000 */
[----:B------:R-:W-:-:S06]  /*3330*/  USEL UR7, URZ, 0x1, UP0 ;  /* 0x000000013f077887 */ /* 0x000fcc0008000000 */
[----:B------:R-:W-:-:S15]  /*3340*/  ISETP.NE.AND P0, PT, RZ, UR7, PT ;  /* 0x00000007ff007c0c */ /* 0x000fde000bf05270 */
[----:B------:R-:W-:-:S01]  /*3350*/  NOP ;  /* 0x0000000000007918 */ /* 0x000fc20000000000 */
[----:B------:R-:W-:Y:S03]  /*3360*/  QGMMA.64x256x32.F32.E4M3.E4M3 R24, gdesc[UR8], R24, gsb0 ;  /* 0x03e00000081879f3 */ /* 0x000fe60008000818 */
[----:B------:R-:W-:Y:S02]  /*3370*/  WARPGROUP.DEPBAR.LE gsb0, 0x1 ;  /* 0x00008000000079c5 */ /* 0x000fe40000010100 */
[----:B------:R-:W-:Y:S05]  /*3380*/  @!P0 BRA `(.L_x_28) ;  /* 0x0000000c00708947 */ /* 0x000fea0003800000 */
[----:B------:R-:W-:Y:S02]  /*3390*/  WARPGROUP.DEPBAR.LE gsb0, 0x0 ;  /* 0x00008000000079c5 */ /* 0x000fe40000010000 */
[----:B-----5:R-:W-:-:S01]  /*33a0*/  FADD R227, R25, R227 ;  /* 0x000000e319e37221 */ /* 0x020fc20000000000 */
[----:B------:R-:W-:Y:S01]  /*33b0*/  FADD R226, R26, R226 ;  /* 0x000000e21ae27221 */ /* 0x000fe20000000000 */
[----:B------:R-:W-:-:S01]  /*33c0*/  FADD R225, R27, R225 ;  /* 0x000000e11be17221 */ /* 0x000fc20000000000 */
[----:B------:R-:W-:Y:S01]  /*33d0*/  FADD R224, R28, R224 ;  /* 0x000000e01ce07221 */ /* 0x000fe20000000000 */
[----:B------:R-:W-:-:S01]  /*33e0*/  FADD R223, R29, R223 ;  /* 0x000000df1ddf7221 */ /* 0x000fc20000000000 */
[----:B------:R2:W-:Y:S01]  /*33f0*/  STL [R1+0x88], R227 ;  /* 0x000088e301007387 */ /* 0x0005e20000100800 */
[----:B------:R-:W-:-:S01]  /*3400*/  FADD R222, R30, R222 ;  /* 0x000000de1ede7221 */ /* 0x000fc20000000000 */
[----:B------:R-:W-:Y:S01]  /*3410*/  FADD R221, R31, R221 ;  /* 0x000000dd1fdd7221 */ /* 0x000fe20000000000 */
[----:B------:R-:W-:-:S01]  /*3420*/  FADD R220, R32, R220 ;  /* 0x000000dc20dc7221 */ /* 0x000fc20000000000 */
[----:B------:R-:W-:Y:S01]  /*3430*/  FADD R219, R33, R219 ;  /* 0x000000db21db7221 */ /* 0x000fe20000000000 */
[----:B------:R-:W-:-:S01]  /*3440*/  FADD R218, R34, R218 ;  /* 0x000000da22da7221 */ /* 0x000fc20000000000 */
[----:B------:R-:W-:Y:S01]  /*3450*/  FADD R217, R35, R217 ;  /* 0x000000d923d97221 */ /* 0x000fe20000000000 */
[----:B------:R-:W-:-:S01]  /*3460*/  FADD R216, R36, R216 ;  /* 0x000000d824d87221 */ /* 0x000fc20000000000 */
[----:B------:R-:W-:Y:S01]  /*3470*/  FADD R215, R37, R215 ;  /* 0x000000d725d77221 */ /* 0x000fe20000000000 */
[----:B------:R-:W-:-:S01]  /*3480*/  FADD R214, R38, R214 ;  /* 0x000000d626d67221 */ /* 0x000fc20000000000 */
[----:B--2---:R-:W2:Y:S01]  /*3490*/  LDL.LU R227, [R1+0x28] ;  /* 0x0000280001e37983 */ /* 0x004ea20000300800 */
[----:B------:R-:W-:-:S01]  /*34a0*/  FADD R213, R39, R213 ;  /* 0x000000d527d57221 */ /* 0x000fc20000000000 */
[----:B------:R-:W-:Y:S01]  /*34b0*/  FADD R212, R40, R212 ;  /* 0x000000d428d47221 */ /* 0x000fe20000000000 */
[----:B------:R-:W-:-:S01]  /*34c0*/  FADD R211, R41, R211 ;  /* 0x000000d329d37221 */ /* 0x000fc20000000000 */
[----:B------:R3:W-:Y:S01]  /*34d0*/  STL [R1+0x8c], R226 ;  /* 0x00008ce201007387 */ /* 0x0007e20000100800 */
[----:B------:R-:W-:-:S03]  /*34e0*/  FADD R228, R24, R228 ;  /* 0x000000e418e47221 */ /* 0x000fc60000000000 */
[----:B---3--:R-:W3:Y:S04]  /*34f0*/  LDL.LU R226, [R1+0x24] ;  /* 0x0000240001e27983 */ /* 0x008ee80000300800 */
[----:B------:R4:W-:Y:S04]  /*3500*/  STL [R1+0x90], R225 ;  /* 0x000090e101007387 */ /* 0x0009e80000100800 */
[----:B----4-:R-:W4:Y:S04]  /*3510*/  LDL.LU R225, [R1+0x20] ;  /* 0x0000200001e17983 */ /* 0x010f280000300800 */
[----:B------:R0:W-:Y:S04]  /*3520*/  STL [R1+0x94], R224 ;  /* 0x000094e001007387 */ /* 0x0001e80000100800 */
[----:B0-----:R-:W4:Y:S04]  /*3530*/  LDL.LU R224, [R1+0x1c] ;  /* 0x00001c0001e07983 */ /* 0x001f280000300800 */
        /* <DEDUP_REMOVED lines=13> */
[----:B0-----:R-:W4:Y:S04]  /*3610*/  LDL.LU R217, [R1] ;  /* 0x0000000001d97983 */ /* 0x001f280000300800 */
[----:B------:R-:W-:Y:S04]  /*3620*/  STL [R1+0xb4], R216 ;  /* 0x0000b4d801007387 */ /* 0x000fe80000100800 */
[----:B------:R-:W-:Y:S04]  /*3630*/  STL [R1+0xb8], R215 ;  /* 0x0000b8d701007387 */ /* 0x000fe80000100800 */
[----:B------:R-:W-:Y:S04]  /*3640*/  STL [R1+0xbc], R214 ;  /* 0x0000bcd601007387 */ /* 0x000fe80000100800 */
[----:B------:R-:W-:Y:S04]  /*3650*/  STL [R1+0xc0], R213 ;  /* 0x0000c0d501007387 */ /* 0x000fe80000100800 */
[----:B------:R-:W-:Y:S04]  /*3660*/  STL [R1+0xc4], R212 ;  /* 0x0000c4d401007387 */ /* 0x000fe80000100800 */
[----:B------:R0:W-:Y:S01]  /*3670*/  STL [R1+0xc8], R211 ;  /* 0x0000c8d301007387 */ /* 0x0001e20000100800 */
[----:B--2---:R-:W-:-:S01]  /*3680*/  FADD R227, R134, R227 ;  /* 0x000000e386e37221 */ /* 0x004fc20000000000 */
[----:B---3--:R-:W-:Y:S01]  /*3690*/  FADD R226, R133, R226 ;  /* 0x000000e285e27221 */ /* 0x008fe20000000000 */
[----:B----4-:R-:W-:-:S01]  /*36a0*/  FADD R225, R132, R225 ;  /* 0x000000e184e17221 */ /* 0x010fc20000000000 */
[----:B------:R-:W-:Y:S01]  /*36b0*/  FADD R224, R131, R224 ;  /* 0x000000e083e07221 */ /* 0x000fe20000000000 */
[----:B------:R-:W-:-:S01]  /*36c0*/  FADD R223, R130, R223 ;  /* 0x000000df82df7221 */ /* 0x000fc20000000000 */
[----:B------:R-:W-:Y:S01]  /*36d0*/  FADD R222, R129, R222 ;  /* 0x000000de81de7221 */ /* 0x000fe20000000000 */
[----:B------:R-:W-:-:S01]  /*36e0*/  FADD R221, R128, R221 ;  /* 0x000000dd80dd7221 */ /* 0x000fc20000000000 */
[----:B------:R-:W-:Y:S01]  /*36f0*/  FADD R220, R127, R220 ;  /* 0x000000dc7fdc7221 */ /* 0x000fe20000000000 */
[----:B------:R-:W-:-:S01]  /*3700*/  FADD R219, R126, R219 ;  /* 0x000000db7edb7221 */ /* 0x000fc20000000000 */
[----:B------:R-:W-:Y:S01]  /*3710*/  FADD R218, R125, R218 ;  /* 0x000000da7dda7221 */ /* 0x000fe20000000000 */
[----:B------:R-:W-:-:S05]  /*3720*/  FADD R217, R124, R217 ;  /* 0x000000d97cd97221 */ /* 0x000fca0000000000 */
[----:B------:R2:W-:Y:S04]  /*3730*/  STL [R1], R217 ;  /* 0x000000d901007387 */ /* 0x0005e80000100800 */
[----:B------:R3:W-:Y:S04]  /*3740*/  STL [R1+0x4], R218 ;  /* 0x000004da01007387 */ /* 0x0007e80000100800 */
[----:B------:R4:W-:Y:S04]  /*3750*/  STL [R1+0x8], R219 ;  /* 0x000008db01007387 */ /* 0x0009e80000100800 */
[----:B------:R1:W-:Y:S04]  /*3760*/  STL [R1+0xc], R220 ;  /* 0x00000cdc01007387 */ /* 0x0003e80000100800 */
[----:B------:R1:W-:Y:S04]  /*3770*/  STL [R1+0x10], R221 ;  /* 0x000010dd01007387 */ /* 0x0003e80000100800 */
[----:B------:R1:W-:Y:S04]  /*3780*/  STL [R1+0x14], R222 ;  /* 0x000014de01007387 */ /* 0x0003e80000100800 */
[----:B------:R1:W-:Y:S04]  /*3790*/  STL [R1+0x18], R223 ;  /* 0x000018df01007387 */ /* 0x0003e80000100800 */
[----:B------:R1:W-:Y:S04]  /*37a0*/  STL [R1+0x1c], R224 ;  /* 0x00001ce001007387 */ /* 0x0003e80000100800 */
[----:B0-----:R-:W4:Y:S04]  /*37b0*/  LDL.LU R211, [R1+0x2c] ;  /* 0x00002c0001d37983 */ /* 0x001f280000300800 */
[----:B------:R0:W-:Y:S04]  /*37c0*/  STL [R1+0x20], R225 ;  /* 0x000020e101007387 */ /* 0x0001e80000100800 */
[----:B------:R-:W4:Y:S04]  /*37d0*/  LDL.LU R212, [R1+0x30] ;  /* 0x0000300001d47983 */ /* 0x000f280000300800 */
[----:B------:R0:W-:Y:S04]  /*37e0*/  STL [R1+0x24], R226 ;  /* 0x000024e201007387 */ /* 0x0001e80000100800 */
[----:B------:R-:W4:Y:S04]  /*37f0*/  LDL.LU R213, [R1+0x34] ;  /* 0x0000340001d57983 */ /* 0x000f280000300800 */
[----:B------:R0:W-:Y:S04]  /*3800*/  STL [R1+0x28], R227 ;  /* 0x000028e301007387 */ /* 0x0001e80000100800 */
[----:B------:R-:W4:Y:S04]  /*3810*/  LDL.LU R214, [R1+0x38] ;  /* 0x0000380001d67983 */ /* 0x000f280000300800 */
[----:B------:R-:W4:Y:S04]  /*3820*/  LDL.LU R215, [R1+0x3c] ;  /* 0x00003c0001d77983 */ /* 0x000f280000300800 */
[----:B------:R-:W4:Y:S04]  /*3830*/  LDL.LU R216, [R1+0x40] ;  /* 0x0000400001d87983 */ /* 0x000f280000300800 */
[----:B--2---:R-:W2:Y:S04]  /*3840*/  LDL.LU R217, [R1+0x44] ;  /* 0x0000440001d97983 */ /* 0x004ea80000300800 */
[----:B---3--:R-:W3:Y:S04]  /*3850*/  LDL.LU R218, [R1+0x48] ;  /* 0x0000480001da7983 */ /* 0x008ee80000300800 */
[----:B----4-:R-:W4:Y:S04]  /*3860*/  LDL.LU R219, [R1+0x4c] ;  /* 0x00004c0001db7983 */ /* 0x010f280000300800 */
[----:B-1----:R-:W4:Y:S04]  /*3870*/  LDL.LU R220, [R1+0x50] ;  /* 0x0000500001dc7983 */ /* 0x002f280000300800 */
[----:B------:R-:W4:Y:S04]  /*3880*/  LDL.LU R221, [R1+0x54] ;  /* 0x0000540001dd7983 */ /* 0x000f280000300800 */
[----:B------:R-:W4:Y:S04]  /*3890*/  LDL.LU R222, [R1+0x58] ;  /* 0x0000580001de7983 */ /* 0x000f280000300800 */
[----:B------:R-:W4:Y:S04]  /*38a0*/  LDL.LU R223, [R1+0x5c] ;  /* 0x00005c0001df7983 */ /* 0x000f280000300800 */
[----:B------:R-:W4:Y:S04]  /*38b0*/  LDL.LU R224, [R1+0x60] ;  /* 0x0000600001e07983 */ /* 0x000f280000300800 */
[----:B0-----:R-:W4:Y:S04]  /*38c0*/  LDL.LU R225, [R1+0x64] ;  /* 0x0000640001e17983 */ /* 0x001f280000300800 */
[----:B------:R-:W4:Y:S04]  /*38d0*/  LDL.LU R226, [R1+0x68] ;  /* 0x0000680001e27983 */ /* 0x000f280000300800 */
[----:B------:R-:W4:Y:S01]  /*38e0*/  LDL.LU R227, [R1+0x6c] ;  /* 0x00006c0001e37983 */ /* 0x000f220000300800 */
[----:B------:R-:W-:-:S05]  /*38f0*/  FADD R211, R135, R211 ;  /* 0x000000d387d37221 */ /* 0x000fca0000000000 */
[----:B------:R0:W-:Y:S01]  /*3900*/  STL [R1+0x2c], R211 ;  /* 0x00002cd301007387 */ /* 0x0001e20000100800 */
[----:B------:R-:W-:-:S03]  /*3910*/  FADD R212, R136, R212 ;  /* 0x000000d488d47221 */ /* 0x000fc60000000000 */
[----:B0-----:R0:W5:Y:S01]  /*3920*/  LDL.LU R211, [R1+0xc8] ;  /* 0x0000c80001d37983 */ /* 0x0011620000300800 */
[----:B------:R-:W-:-:S03]  /*3930*/  FADD R213, R137, R213 ;  /* 0x000000d589d57221 */ /* 0x000fc60000000000 */
[----:B------:R1:W-:Y:S01]  /*3940*/  STL [R1+0x30], R212 ;  /* 0x000030d401007387 */ /* 0x0003e20000100800 */
[----:B------:R-:W-:-:S01]  /*3950*/  FADD R214, R138, R214 ;  /* 0x000000d68ad67221 */ /* 0x000fc20000000000 */
[----:B------:R-:W-:Y:S02]  /*3960*/  FADD R215, R139, R215 ;  /* 0x000000d78bd77221 */ /* 0x000fe40000000000 */
[----:B-1----:R0:W5:Y:S01]  /*3970*/  LDL.LU R212, [R1+0xc4] ;  /* 0x0000c40001d47983 */ /* 0x0021620000300800 */
[----:B------:R-:W-:-:S03]  /*3980*/  FADD R216, R140, R216 ;  /* 0x000000d88cd87221 */ /* 0x000fc60000000000 */
[----:B------:R1:W-:Y:S01]  /*3990*/  STL [R1+0x34], R213 ;  /* 0x000034d501007387 */ /* 0x0003e20000100800 */
[----:B--2---:R-:W-:-:S03]  /*39a0*/  FADD R217, R141, R217 ;  /* 0x000000d98dd97221 */ /* 0x004fc60000000000 */
[----:B-1----:R0:W5:Y:S01]  /*39b0*/  LDL.LU R213, [R1+0xc0] ;  /* 0x0000c00001d57983 */ /* 0x0021620000300800 */
[----:B---3--:R-:W-:-:S03]  /*39c0*/  FADD R218, R142, R218 ;  /* 0x000000da8eda7221 */ /* 0x008fc60000000000 */
[----:B------:R1:W-:Y:S01]  /*39d0*/  STL [R1+0x38], R214 ;  /* 0x000038d601007387 */ /* 0x0003e20000100800 */
[----:B----4-:R-:W-:-:S01]  /*39e0*/  FADD R219, R143, R219 ;  /* 0x000000db8fdb7221 */ /* 0x010fc20000000000 */
[----:B------:R-:W-:Y:S02]  /*39f0*/  FADD R220, R144, R220 ;  /* 0x000000dc90dc7221 */ /* 0x000fe40000000000 */
[----:B-1----:R0:W5:Y:S04]  /*3a00*/  LDL.LU R214, [R1+0xbc] ;  /* 0x0000bc0001d67983 */ /* 0x0021680000300800 */
[----:B------:R1:W-:Y:S01]  /*3a10*/  STL [R1+0x3c], R215 ;  /* 0x00003cd701007387 */ /* 0x0003e20000100800 */
[----:B------:R-:W-:-:S01]  /*3a20*/  FADD R221, R145, R221 ;  /* 0x000000dd91dd7221 */ /* 0x000fc20000000000 */
[----:B------:R-:W-:-:S02]  /*3a30*/  FADD R222, R146, R222 ;  /* 0x000000de92de7221 */ /* 0x000fc40000000000 */
[----:B-1----:R0:W5:Y:S04]  /*3a40*/  LDL.LU R215, [R1+0xb8] ;  /* 0x0000b80001d77983 */ /* 0x0021680000300800 */
[----:B------:R1:W-:Y:S01]  /*3a50*/  STL [R1+0x40], R216 ;  /* 0x000040d801007387 */ /* 0x0003e20000100800 */
[----:B------:R-:W-:-:S03]  /*3a60*/  FADD R223, R147, R223 ;  /* 0x000000df93df7221 */ /* 0x000fc60000000000 */
        /* <DEDUP_REMOVED lines=13> */
[----:B------:R1:W-:Y:S04]  /*3b40*/  STL [R1+0x54], R221 ;  /* 0x000054dd01007387 */ /* 0x0003e80000100800 */
        /* <DEDUP_REMOVED lines=12> */
[----:B-1----:R0:W5:Y:S01]  /*3c10*/  LDL.LU R227, [R1+0x88] ;  /* 0x0000880001e37983 */ /* 0x0021620000300800 */
        /* <DEDUP_REMOVED lines=82> */
[----:B0-----:R-:W-:-:S06]  /*4140*/  UMOV UR6, URZ ;  /* 0x0000003f00067c82 */ /* 0x001fcc0008000000 */
.L_x_28:
[----:B------:R-:W-:Y:S05]  /*4150*/  @!P1 BRA `(.L_x_29) ;  /* 0x0000000000049947 */ /* 0x000fea0003800000 */
[----:B------:R-:W-:Y:S01]  /*4160*/  BPT.TRAP 0x1 ;  /* 0x000000040000795c */ /* 0x000fe20000300000 */
.L_x_29:
[----:B------:R2:W-:Y:S04]  /*4170*/  STL [R1+0x8c], R2 ;  /* 0x00008c0201007387 */ /* 0x0005e80000100800 */
[----:B--2---:R-:W2:Y:S04]  /*4180*/  LDL R2, [R1+0x70] ;  /* 0x0000700001027983 */ /* 0x004ea80000100800 */
[----:B-----5:R3:W-:Y:S04]  /*4190*/  STL [R1+0x88], R0 ;  /* 0x0000880001007387 */ /* 0x0207e80000100800 */
[----:B---3--:R-:W3:Y:S01]  /*41a0*/  LDL R0, [R1+0x74] ;  /* 0x0000740001007983 */ /* 0x008ee20000100800 */
[----:B-1----:R-:W-:Y:S01]  /*41b0*/  IMAD.U32 R229, RZ, RZ, UR25 ;  /* 0x00000019ffe57e24 */ /* 0x002fe2000f8e00ff */
[----:B--2---:R-:W-:-:S02]  /*41c0*/  ISETP.NE.AND P0, PT, R2, RZ, PT ;  /* 0x000000ff0200720c */ /* 0x004fc40003f05270 */
[----:B------:R1:W5:Y:S11]  /*41d0*/  LDL.LU R2, [R1+0x8c] ;  /* 0x00008c0001027983 */ /* 0x0003760000300800 */
[----:B------:R-:W-:-:S05]  /*41e0*/  @P0 LEA R229, R229, UR14, 0x3 ;  /* 0x0000000ee5e50c11 */ /* 0x000fca000f8e18ff */
[----:B------:R-:W-:-:S05]  /*41f0*/  @P0 VIADD R229, R229, 0x18 ;  /* 0x00000018e5e50836 */ /* 0x000fca0000000000 */
[----:B---3--:R-:W-:Y:S02]  /*4200*/  @P0 PRMT R229, R0, 0x654, R229 ;  /* 0x0000065400e50816 */ /* 0x008fe400000000e5 */
[----:B------:R1:W5:Y:S01]  /*4210*/  LDL.LU R0, [R1+0x88] ;  /* 0x0000880001007983 */ /* 0x0003620000300800 */
[----:B------:R-:W-:Y:S01]  /*4220*/  UISETP.GT.U32.AND UP0, UPT, UR13, 0x1, UPT ;  /* 0x000000010d00788c */ /* 0x000fe2000bf04070 */
[----:B------:R1:W-:Y:S05]  /*4230*/  @P0 SYNCS.ARRIVE.TRANS64.RED.A1T0 RZ, [R229+URZ], RZ ;  /* 0x000000ffe5ff09a7 */ /* 0x0003ea000810043f */
[----:B------:R-:W-:-:S13]  /*4240*/  PLOP3.LUT P0, PT, PT, PT, UP0, 0x80, 0x0 ;  /* 0x000000000000781c */ /* 0x000fda0003f0f008 */
[----:B-1----:R-:W-:Y:S05]  /*4250*/  @P0 BRA `(.L_x_30) ;  /* 0x0000000000040947 */ /* 0x002fea0003800000 */
[----:B------:R-:W-:Y:S01]  /*4260*/  BPT.TRAP 0x1 ;  /* 0x000000040000795c */ /* 0x000fe20000300000 */
.L_x_30:
[----:B------:R-:W-:Y:S02]  /*4270*/  UISETP.GT.AND UP2, UPT, UR24, 0x1, UPT ;  /* 0x000000011800788c */ /* 0x000fe4000bf44270 */
[----:B------:R-:W-:Y:S02]  /*4280*/  UIADD3 UR16, UR16, 0x1, URZ ;  /* 0x0000000110107890 */ /* 0x000fe4000fffe03f */
[----:B------:R-:W-:Y:S02]  /*4290*/  UIADD3 UR25, UR25, 0x1, URZ ;  /* 0x0000000119197890 */ /* 0x000fe4000fffe03f */
[----:B------:R-:W-:Y:S01]  /*42a0*/  PLOP3.LUT P0, PT, PT, PT, UP2, 0x80, 0x0 ;  /* 0x000000000000781c */ /* 0x000fe20003f0f028 */
[----:B------:R-:W-:Y:S02]  /*42b0*/  UISETP.NE.AND UP0, UPT, UR16, 0x3, UPT ;  /* 0x000000031000788c */ /* 0x000fe4000bf05270 */
[----:B------:R-:W-:Y:S02]  /*42c0*/  UIADD3 UR9, UR24, -0x1, URZ ;  /* 0xffffffff18097890 */ /* 0x000fe4000fffe03f */
[----:B------:R-:W-:-:S02]  /*42d0*/  USEL UR8, URZ, 0x1, UP0 ;  /* 0x000000013f087887 */ /* 0x000fc40008000000 */
[----:B------:R-:W-:Y:S02]  /*42e0*/  UISETP.NE.AND UP1, UPT, UR25, 0x3, UPT ;  /* 0x000000031900788c */ /* 0x000fe4000bf25270 */
[----:B------:R-:W-:Y:S02]  /*42f0*/  ULOP3.LUT UR17, UR17, UR8, URZ, 0x3c, !UPT ;  /* 0x0000000811117292 */ /* 0x000fe4000f8e3c3f */
[----:B------:R-:W-:Y:S02]  /*4300*/  USEL UR16, UR16, URZ, UP0 ;  /* 0x0000003f10107287 */ /* 0x000fe40008000000 */
[----:B------:R-:W-:Y:S01]  /*4310*/  USEL UR25, UR25, URZ, UP1 ;  /* 0x0000003f19197287 */ /* 0x000fe20008800000 */
[----:B------:R-:W-:Y:S01]  /*4320*/  UMOV UR8, 0x1 ;  /* 0x0000000100087882 */ /* 0x000fe20000000000 */
[----:B------:R-:W-:Y:S01]  /*4330*/  UMOV UR24, UR9 ;  /* 0x0000000900187c82 */ /* 0x000fe20008000000 */
[----:B------:R-:W-:Y:S09]  /*4340*/  @P0 BRA `(.L_x_31) ;  /* 0xffffffec00300947 */ /* 0x000ff2000383ffff */
.L_x_23:
[----:B------:R-:W-:-:S04]  /*4350*/  UISETP.NE.AND UP0, UPT, UR6, URZ, UPT ;  /* 0x0000003f0600728c */ /* 0x000fc8000bf05270 */
[----:B------:R-:W-:-:S06]  /*4360*/  USEL UR6, URZ, 0x1, !UP0 ;  /* 0x000000013f067887 */ /* 0x000fcc000c000000 */
[----:B------:R-:W-:-:S13]  /*4370*/  ISETP.NE.AND P0, PT, RZ, UR6, PT ;  /* 0x00000006ff007c0c */ /* 0x000fda000bf05270 */
[----:B------:R-:W-:Y:S05]  /*4380*/  @!P0 BRA `(.L_x_32) ;  /* 0x0000000c00c48947 */ /* 0x000fea0003800000 */
[----:B------:R-:W-:Y:S02]  /*4390*/  WARPGROUP.DEPBAR.LE gsb0, 0x0 ;  /* 0x00008000000079c5 */ /* 0x000fe40000010000 */
[----:B-----5:R-:W-:Y:S01]  /*43a0*/  FADD R227, R25, R227 ;  /* 0x000000e319e37221 */ /* 0x020fe20000000000 */
[----:B------:R-:W-:-:S04]  /*43b0*/  FADD R228, R24, R228 ;  /* 0x000000e418e47221 */ /* 0x000fc80000000000 */
[----:B------:R1:W-:Y:S04]  /*43c0*/  STL [R1+0x88], R227 ;  /* 0x000088e301007387 */ /* 0x0003e80000100800 */
[----:B-1----:R-:W2:Y:S04]  /*43d0*/  LDL.LU R227, [R1+0x6c] ;  /* 0x00006c0001e37983 */ /* 0x002ea80000300800 */
[----:B--2---:R1:W-:Y:S04]  /*43e0*/  STL [R1+0x8c], R227 ;  /* 0x00008ce301007387 */ /* 0x0043e80000100800 */
        /* <DEDUP_REMOVED lines=52> */
[----:B-1----:R-:W2:Y:S01]  /*4730*/  LDL.LU R227, [R1] ;  /* 0x0000000001e37983 */ /* 0x002ea20000300800 */
[----:B------:R-:W-:Y:S01]  /*4740*/  FADD R226, R26, R226 ;  /* 0x000000e21ae27221 */ /* 0x000fe20000000000 */
        /* <DEDUP_REMOVED lines=97> */
[----:B--2---:R-:W-:-:S05]  /*4d60*/  FADD R227, R124, R227 ;  /* 0x000000e37ce37221 */ /* 0x004fca0000000000 */
[----:B------:R1:W-:Y:S04]  /*4d70*/  STL [R1], R227 ;  /* 0x000000e301007387 */ /* 0x0003e80000100800 */
[----:B-1----:R-:W2:Y:S02]  /*4d80*/  LDL.LU R227, [R1+0xf4] ;  /* 0x0000f40001e37983 */ /* 0x002ea40000300800 */
[----:B--2---:R-:W-:-:S05]  /*4d90*/  FADD R227, R125, R227 ;  /* 0x000000e37de37221 */ /* 0x004fca0000000000 */
[----:B------:R1:W-:Y:S04]  /*4da0*/  STL [R1+0x4], R227 ;  /* 0x000004e301007387 */ /* 0x0003e80000100800 */
        /* <DEDUP_REMOVED lines=78> */
[----:B-1----:R1:W5:Y:S02]  /*5290*/  LDL.LU R227, [R1+0x88] ;  /* 0x0000880001e37983 */ /* 0x0023640000300800 */
.L_x_32:
[----:B------:R-:W-:Y:S02]  /*52a0*/  WARPGROUP.DEPBAR.LE gsb0, 0x0 ;  /* 0x00008000000079c5 */ /* 0x000fe40000010000 */
[----:B------:R-:W2:Y:S02]  /*52b0*/  LDC R24, c[0x0][0x28c] ;  /* 0x0000a300ff187b82 */ /* 0x000ea40000000800 */
[----:B--2---:R-:W-:-:S13]  /*52c0*/  ISETP.GE.AND P0, PT, R24, 0x1, PT ;  /* 0x000000011800780c */ /* 0x004fda0003f06270 */
[----:B------:R-:W-:Y:S05]  /*52d0*/  @!P0 BRA `(.L_x_33) ;  /* 0x0000000000748947 */ /* 0x000fea0003800000 */
[----:B------:R-:W-:-:S06]  /*52e0*/  UISETP.NE.AND UP0, UPT, UR23, 0x3, UPT ;  /* 0x000000031700788c */ /* 0x000fcc000bf05270 */
[----:B------:R-:W-:-:S13]  /*52f0*/  PLOP3.LUT P0, PT, PT, PT, UP0, 0x80, 0x0 ;  /* 0x000000000000781c */ /* 0x000fda0003f0f008 */
[----:B------:R-:W-:Y:S05]  /*5300*/  @!P0 BRA `(.L_x_34) ;  /* 0x0000000000048947 */ /* 0x000fea0003800000 */
[----:B------:R-:W-:Y:S01]  /*5310*/  BPT.TRAP 0x1 ;  /* 0x000000040000795c */ /* 0x000fe20000300000 */
.L_x_34:
[----:B-----5:R2:W-:Y:S04]  /*5320*/  STL [R1+0x88], R0 ;  /* 0x0000880001007387 */ /* 0x0205e80000100800 */
[----:B--2---:R-:W2:Y:S01]  /*5330*/  LDL R0, [R1+0x70] ;  /* 0x0000700001007983 */ /* 0x004ea20000100800 */
[----:B------:R-:W-:Y:S01]  /*5340*/  BSSY B0, `(.L_x_35) ;  /* 0x0000012000007945 */ /* 0x000fe20003800000 */
[----:B--2---:R-:W-:Y:S02]  /*5350*/  ISETP.NE.AND P0, PT, R0, RZ, PT ;  /* 0x000000ff0000720c */ /* 0x004fe40003f05270 */
[----:B------:R2:W5:Y:S11]  /*5360*/  LDL.LU R0, [R1+0x88] ;  /* 0x0000880001007983 */ /* 0x0005760000300800 */
[----:B--2---:R-:W-:Y:S05]  /*5370*/  @!P0 BRA `(.L_x_36) ;  /* 0x0000000000388947 */ /* 0x004fea0003800000 */
[----:B-----5:R2:W-:Y:S04]  /*5380*/  STL [R1+0x88], R0 ;  /* 0x0000880001007387 */ /* 0x0205e80000100800 */
[----:B--2---:R-:W2:Y:S01]  /*5390*/  LDL R0, [R1+0x74] ;  /* 0x0000740001007983 */ /* 0x004ea20000100800 */
[----:B------:R-:W-:-:S04]  /*53a0*/  UISETP.LT.AND UP0, UPT, UR12, 0x1, UPT ;  /* 0x000000010c00788c */ /* 0x000fc8000bf01270 */
[----:B------:R-:W-:-:S04]  /*53b0*/  USEL UR8, UR12, 0x1, UP0 ;  /* 0x000000010c087887 */ /* 0x000fc80008000000 */
[----:B------:R-:W-:-:S04]  /*53c0*/  UIADD3 UR8, UR5, UR12, -UR8 ;  /* 0x0000000c05087290 */ /* 0x000fc8000fffe808 */
[----:B------:R-:W-:-:S04]  /*53d0*/  UIMAD.WIDE.U32 UR6, UR8, -0x55555555, URZ ;  /* 0xaaaaaaab080678a5 */ /* 0x000fc8000f8e003f */
[----:B------:R-:W-:-:S04]  /*53e0*/  USHF.R.U32.HI UR6, URZ, 0x1, UR7 ;  /* 0x000000013f067899 */ /* 0x000fc80008011607 */
[----:B------:R-:W-:-:S04]  /*53f0*/  UIMAD UR8, UR6, -0x3, UR8 ;  /* 0xfffffffd060878a4 */ /* 0x000fc8000f8e0208 */
[----:B------:R-:W-:-:S04]  /*5400*/  ULEA UR8, UR8, UR14, 0x3 ;  /* 0x0000000e08087291 */ /* 0x000fc8000f8e183f */
[----:B------:R-:W-:-:S06]  /*5410*/  UIADD3 UR8, UR8, 0x18, URZ ;  /* 0x0000001808087890 */ /* 0x000fcc000fffe03f */
[----:B------:R-:W-:-:S05]  /*5420*/  IMAD.U32 R24, RZ, RZ, UR8 ;  /* 0x00000008ff187e24 */ /* 0x000fca000f8e00ff */
[----:B--2---:R-:W-:Y:S02]  /*5430*/  PRMT R24, R0, 0x654, R24 ;  /* 0x0000065400187816 */ /* 0x004fe40000000018 */
[----:B------:R2:W5:Y:S02]  /*5440*/  LDL.LU R0, [R1+0x88] ;  /* 0x0000880001007983 */ /* 0x0005640000300800 */
[----:B------:R2:W-:Y:S03]  /*5450*/  SYNCS.ARRIVE.TRANS64.RED.A1T0 RZ, [R24+URZ], RZ ;  /* 0x000000ff18ff79a7 */ /* 0x0005e6000810043f */
.L_x_36:
[----:B------:R-:W-:Y:S05]  /*5460*/  BSYNC B0 ;  /* 0x0000000000007941 */ /* 0x000fea0003800000 */
.L_x_35:
[----:B------:R-:W-:-:S06]  /*5470*/  UISETP.GT.U32.AND UP0, UPT, UR13, 0x1, UPT ;  /* 0x000000010d00788c */ /* 0x000fcc000bf04070 */
[----:B------:R-:W-:-:S13]  /*5480*/  PLOP3.LUT P0, PT, PT, PT, UP0, 0x80, 0x0 ;  /* 0x000000000000781c */ /* 0x000fda0003f0f008 */
[----:B------:R-:W-:Y:S05]  /*5490*/  @P0 BRA `(.L_x_33) ;  /* 0x0000000000040947 */ /* 0x000fea0003800000 */
[----:B------:R-:W-:Y:S01]  /*54a0*/  BPT.TRAP 0x1 ;  /* 0x000000040000795c */ /* 0x000fe20000300000 */
.L_x_33:
[----:B------:R3:W-:Y:S01]  /*54b0*/  STL [R1+0x90], R3 ;  /* 0x0000900301007387 */ /* 0x0007e20000100800 */
[----:B------:R-:W4:Y:S01]  /*54c0*/  LDC R28, c[0x0][0x288] ;  /* 0x0000a200ff1c7b82 */ /* 0x000f220000000800 */
[----:B------:R-:W-:Y:S02]  /*54d0*/  UIADD3 UR9, UR12, UR5, URZ ;  /* 0x000000050c097290 */ /* 0x000fe4000fffe03f */
[----:B-----5:R0:W-:Y:S01]  /*54e0*/  STL [R1+0x8c], R2 ;  /* 0x00008c0201007387 */ /* 0x0201e20000100800 */
[----:B------:R-:W-:Y:S01]  /*54f0*/  USHF.R.S32.HI UR10, URZ, 0x1f, UR22 ;  /* 0x0000001f3f0a7899 */ /* 0x000fe20008011416 */
[----:B------:R-:W-:Y:S01]  /*5500*/  ULDC.64 UR14, c[0x0][0x5d0] ;  /* 0x00017400000e7ab9 */ /* 0x000fe20000000a00 */
[----:B------:R-:W-:Y:S01]  /*5510*/  ULDC UR11, c[0x0][0x284] ;  /* 0x0000a100000b7ab9 */ /* 0x000fe20000000800 */
[----:B---3--:R-:W2:Y:S01]  /*5520*/  S2R R3, SR_TID.X ;  /* 0x0000000000037919 */ /* 0x008ea20000002100 */
[----:B0-----:R-:W3:Y:S04]  /*5530*/  LDL.LU R2, [R1+0x80] ;  /* 0x0000800001027983 */ /* 0x001ee80000300800 */
[----:B------:R0:W-:Y:S04]  /*5540*/  STL [R1+0x88], R0 ;  /* 0x0000880001007387 */ /* 0x0001e80000100800 */
[----:B0-----:R-:W3:Y:S01]  /*5550*/  LDL.LU R0, [R1+0x84] ;  /* 0x0000840001007983 */ /* 0x001ee20000300800 */
[----:B------:R-:W-:-:S02]  /*5560*/  UISETP.GT.U32.AND UP0, UPT, UR9, 0x2, UPT ;  /* 0x000000020900788c */ /* 0x000fc4000bf04070 */
[----:B------:R-:W-:Y:S01]  /*5570*/  UISETP.GE.U32.AND UP1, UPT, UR12, 0x3, UPT ;  /* 0x000000030c00788c */ /* 0x000fe2000bf26070 */
[--C-:B--2---:R-:W-:Y:S02]  /*5580*/  SHF.R.U32.HI R24, RZ, 0x2, R3.reuse ;  /* 0x00000002ff187819 */ /* 0x104fe40000011603 */
[----:B------:R-:W-:Y:S02]  /*5590*/  LOP3.LUT R26, R3, 0x60, RZ, 0xc0, !PT ;  /* 0x00000060031a7812 */ /* 0x000fe400078ec0ff */
[----:B------:R-:W-:Y:S02]  /*55a0*/  SHF.R.U32.HI R27, RZ, 0x7, R3 ;  /* 0x00000007ff1b7819 */ /* 0x000fe40000011603 */
[----:B------:R-:W-:Y:S02]  /*55b0*/  LOP3.LUT R25, R24, 0x7, RZ, 0xc0, !PT ;  /* 0x0000000718197812 */ /* 0x000fe400078ec0ff */
[----:B------:R-:W-:Y:S02]  /*55c0*/  SHF.R.U32.HI R26, RZ, 0x1, R26 ;  /* 0x00000001ff1a7819 */ /* 0x000fe4000001161a */
[----:B------:R-:W-:-:S02]  /*55d0*/  LOP3.LUT R24, R27, 0x1, RZ, 0xc0, !PT ;  /* 0x000000011b187812 */ /* 0x000fc400078ec0ff */
[----:B------:R-:W-:-:S03]  /*55e0*/  IADD3 R29, RZ, -R26, -R25 ;  /* 0x8000001aff1d7210 */ /* 0x000fc60007ffe819 */
[C---:B------:R-:W-:Y:S02]  /*55f0*/  IMAD.SHL.U32 R30, R24.reuse, 0x40, RZ ;  /* 0x00000040181e7824 */ /* 0x040fe400078e00ff */
[----:B------:R-:W-:Y:S02]  /*5600*/  IMAD R29, R24, -0x40, R29 ;  /* 0xffffffc0181d7824 */ /* 0x000fe400078e021d */
[----:B------:R-:W-:Y:S01]  /*5610*/  IMAD.SHL.U32 R24, R3, 0x2, RZ ;  /* 0x0000000203187824 */ /* 0x000fe200078e00ff */
[----:B------:R-:W-:-:S04]  /*5620*/  LOP3.LUT R27, R30, 0x40, R25, 0xe2, !PT ;  /* 0x000000401e1b7812 */ /* 0x000fc800078ee219 */
[----:B------:R-:W-:Y:S02]  /*5630*/  LOP3.LUT R30, R24, 0x6, RZ, 0xc0, !PT ;  /* 0x00000006181e7812 */ /* 0x000fe400078ec0ff */
[----:B------:R-:W-:Y:S02]  /*5640*/  LOP3.LUT R24, R3, 0x3, RZ, 0xc0, !PT ;  /* 0x0000000303187812 */ /* 0x000fe400078ec0ff */
[----:B------:R0:W5:Y:S01]  /*5650*/  LDL.LU R3, [R1+0x90] ;  /* 0x0000900001037983 */ /* 0x0001620000300800 */
[----:B------:R-:W-:Y:S02]  /*5660*/  UIMAD.WIDE.U32 UR6, UR9, -0x55555555, URZ ;  /* 0xaaaaaaab090678a5 */ /* 0x000fe4000f8e003f */
[----:B----4-:R-:W-:Y:S02]  /*5670*/  IMAD R34, R24, -0x2, R28 ;  /* 0xfffffffe18227824 */ /* 0x010fe400078e021c */
[----:B---3--:R-:W-:Y:S01]  /*5680*/  IMAD.SHL.U32 R35, R2, 0x100, RZ ;  /* 0x0000010002237824 */ /* 0x008fe200078e00ff */
[----:B------:R-:W-:-:S02]  /*5690*/  PRMT R30, R30, 0x6540, R2 ;  /* 0x000065401e1e7816 */ /* 0x000fc40000000002 */
[----:B------:R0:W5:Y:S01]  /*56a0*/  LDL.LU R2, [R1+0x8c] ;  /* 0x00008c0001027983 */ /* 0x0001620000300800 */
[----:B------:R-:W-:Y:S01]  /*56b0*/  UIMAD UR5, UR10, UR14, URZ ;  /* 0x0000000e0a0572a4 */ /* 0x000fe2000f8e023f */
[----:B------:R-:W-:Y:S01]  /*56c0*/  ISETP.GE.AND P0, PT, R35, R28, PT ;  /* 0x0000001c2300720c */ /* 0x000fe20003f06270 */
[----:B------:R-:W-:Y:S01]  /*56d0*/  UISETP.LT.U32.AND UP0, UPT, UR12, 0x3, UP0 ;  /* 0x000000030c00788c */ /* 0x000fe20008701070 */
[----:B------:R-:W-:Y:S01]  /*56e0*/  SHF.R.S32.HI R31, RZ, 0x1f, R30 ;  /* 0x0000001fff1f7819 */ /* 0x000fe2000001141e */
[----:B------:R-:W-:Y:S01]  /*56f0*/  UIMAD UR8, UR22, UR15, UR5 ;  /* 0x0000000f160872a4 */ /* 0x000fe2000f8e0205 */
[----:B------:R-:W-:Y:S01]  /*5700*/  IMAD.U32 R25, RZ, RZ, UR14 ;  /* 0x0000000eff197e24 */ /* 0x000fe2000f8e00ff */
[----:B------:R-:W-:Y:S02]  /*5710*/  USEL UR5, URZ, 0x1, !UP0 ;  /* 0x000000013f057887 */ /* 0x000fe4000c000000 */
[----:B------:R-:W-:Y:S01]  /*5720*/  USHF.R.U32.HI UR6, URZ, 0x1, UR7 ;  /* 0x000000013f067899 */ /* 0x000fe20008011607 */
[----:B------:R-:W-:-:S02]  /*5730*/  IMAD.SHL.U32 R28, R0, 0x80, RZ ;  /* 0x00000080001c7824 */ /* 0x000fc400078e00ff */
[----:B------:R-:W-:Y:S02]  /*5740*/  IMAD.WIDE R32, R0, 0x80, RZ ;  /* 0x0000008000207825 */ /* 0x000fe400078e02ff */
[----:B------:R0:W5:Y:S01]  /*5750*/  LDL.LU R0, [R1+0x88] ;  /* 0x0000880001007983 */ /* 0x0001620000300800 */
[C---:B------:R-:W-:Y:S01]  /*5760*/  ISETP.GE.OR P0, PT, R28.reuse, UR11, P0 ;  /* 0x0000000b1c007c0c */ /* 0x040fe20008706670 */
[----:B------:R-:W-:Y:S01]  /*5770*/  ULOP3.LUT UR4, UR4, UR5, URZ, 0x3c, !UPT ;  /* 0x0000000504047292 */ /* 0x000fe2000f8e3c3f */
[----:B------:R-:W-:Y:S01]  /*5780*/  IMAD.WIDE.U32 R24, R25, UR22, R30 ;  /* 0x0000001619187c25 */ /* 0x000fe2000f8e001e */
[----:B------:R-:W-:Y:S01]  /*5790*/  UIMAD UR5, UR6, -0x3, UR9 ;  /* 0xfffffffd060578a4 */ /* 0x000fe2000f8e0209 */
[----:B------:R-:W-:Y:S01]  /*57a0*/  IADD3 R38, -R28, UR11, R29 ;  /* 0x0000000b1c267c10 */ /* 0x000fe2000fffe11d */
[----:B------:R-:W-:Y:S01]  /*57b0*/  @UP1 ULOP3.LUT UR4, UR4, 0x1, UR6, 0x78, !UPT ;  /* 0x0000000104041892 */ /* 0x000fe2000f8e7806 */
[----:B------:R-:W-:Y:S01]  /*57c0*/  VIADD R25, R25, UR8 ;  /* 0x0000000819197c36 */ /* 0x000fe20008000000 */
[----:B------:R-:W-:Y:S01]  /*57d0*/  LOP3.LUT R39, R32, R27, R26, 0xfe, !PT ;  /* 0x0000001b20277212 */ /* 0x000fe200078efe1a */
[----:B------:R-:W-:-:S02]  /*57e0*/  IMAD.IADD R35, R34, 0x1, -R35 ;  /* 0x0000000122237824 */ /* 0x000fc400078e0a23 */
[----:B------:R-:W-:-:S03]  /*57f0*/  IMAD.MOV.U32 R34, RZ, RZ, -0x1 ;  /* 0xffffffffff227424 */ /* 0x000fc600078e00ff */
[----:B0-----:R-:W-:Y:S05]  /*5800*/  @P0 BRA `(.L_x_37) ;  /* 0x0000008c00880947 */ /* 0x001fea0003800000 */
[----:B------:R-:W0:Y:S01]  /*5810*/  LDC.64 R28, c[0x0][0x5c8] ;  /* 0x00017200ff1c7b82 */ /* 0x000e220000000a00 */
[----:B------:R-:W-:Y:S01]  /*5820*/  ULDC.64 UR6, c[0x0][0x5c0] ;  /* 0x0001700000067ab9 */ /* 0x000fe20000000a00 */
[----:B------:R-:W-:Y:S01]  /*5830*/  BSSY B0, `(.L_x_37) ;  /* 0x00008df000007945 */ /* 0x000fe20003800000 */
[-C--:B0-----:R-:W-:Y:S02]  /*5840*/  IMAD R26, R33, R28.reuse, RZ ;  /* 0x0000001c211a7224 */ /* 0x081fe400078e02ff */
[----:B------:R-:W-:-:S04]  /*5850*/  IMAD.WIDE.U32 R24, R39, R28, R24 ;  /* 0x0000001c27187225 */ /* 0x000fc800078e0018 */
[----:B------:R-:W-:Y:S01]  /*5860*/  IMAD R27, R39, R29, R26 ;  /* 0x0000001d271b7224 */ /* 0x000fe200078e021a */
[----:B------:R-:W-:Y:S02]  /*5870*/  LEA R26, P0, R28, R24, 0x3 ;  /* 0x000000181c1a7211 */ /* 0x000fe400078018ff */
[----:B------:R-:W-:Y:S01]  /*5880*/  IADD3 R24, P1, R24, UR6, RZ ;  /* 0x0000000618187c10 */ /* 0x000fe2000ff3e0ff */
[----:B------:R-:W-:Y:S01]  /*5890*/  IMAD.IADD R27, R25, 0x1, R27 ;  /* 0x00000001191b7824 */ /* 0x000fe200078e021b */
[----:B------:R-:W-:-:S04]  /*58a0*/  IADD3 R26, P3, R26, UR6, RZ ;  /* 0x000000061a1a7c10 */ /* 0x000fc8000ff7e0ff */
[----:B------:R-:W-:Y:S02]  /*58b0*/  LEA.HI.X R28, R28, R27, R29, 0x3, P0 ;  /* 0x0000001b1c1c7211 */ /* 0x000fe400000f1c1d */
[----:B------:R-:W-:Y:S02]  /*58c0*/  FSETP.NEU.AND P0, PT, RZ, UR21, PT ;  /* 0x00000015ff007c0b */ /* 0x000fe4000bf0d000 */
[----:B------:R-:W-:Y:S02]  /*58d0*/  IADD3.X R25, R27, UR7, RZ, P1, !PT ;  /* 0x000000071b197c10 */ /* 0x000fe40008ffe4ff */
[----:B------:R-:W-:-:S09]  /*58e0*/  IADD3.X R27, R28, UR7, RZ, P3, !PT ;  /* 0x000000071c1b7c10 */ /* 0x000fd20009ffe4ff */
[----:B------:R-:W-:Y:S05]  /*58f0*/  @!P0 BRA `(.L_x_38) ;  /* 0x0000006800d08947 */ /* 0x000fea0003800000 */
[----:B------:R-:W-:Y:S01]  /*5900*/  ULDC.64 UR8, c[0x0][0x5b8] ;  /* 0x00016e0000087ab9 */ /* 0x000fe20000000a00 */
[----:B------:R-:W-:Y:S01]  /*5910*/  ISETP.GE.AND P0, PT, R38, 0x1, PT ;  /* 0x000000012600780c */ /* 0x000fe20003f06270 */
[----:B------:R-:W-:Y:S02]  /*5920*/  UIMAD UR6, UR10, UR8, URZ ;  /* 0x000000080a0672a4 */ /* 0x000fe4000f8e023f */
[----:B------:R-:W-:Y:S01]  /*5930*/  IMAD.U32 R29, RZ, RZ, UR8 ;  /* 0x00000008ff1d7e24 */ /* 0x000fe2000f8e00ff */
[----:B------:R-:W-:Y:S01]  /*5940*/  BSSY B1, `(.L_x_39) ;  /* 0x000000f000017945 */ /* 0x000fe20003800000 */
[----:B------:R-:W-:Y:S01]  /*5950*/  ISETP.LT.OR P4, PT, R35, 0x1, !P0 ;  /* 0x000000012300780c */ /* 0x000fe20004781670 */
[----:B------:R-:W-:Y:S02]  /*5960*/  UIMAD UR6, UR22, UR9, UR6 ;  /* 0x00000009160672a4 */ /* 0x000fe4000f8e0206 */
[----:B------:R-:W-:Y:S01]  /*5970*/  IMAD.WIDE.U32 R30, R29, UR22, R30 ;  /* 0x000000161d1e7c25 */ /* 0x000fe2000f8e001e */
[----:B------:R-:W-:-:S03]  /*5980*/  ULDC.64 UR8, c[0x0][0x5a8] ;  /* 0x00016a0000087ab9 */ /* 0x000fc60000000a00 */
[----:B------:R-:W-:Y:S01]  /*5990*/  VIADD R31, R31, UR6 ;  /* 0x000000061f1f7c36 */ /* 0x000fe20008000000 */
[----:B------:R-:W-:Y:S02]  /*59a0*/  ULDC.64 UR6, c[0x0][0x5b0] ;  /* 0x00016c0000067ab9 */ /* 0x000fe40000000a00 */
[----:B------:R-:W-:Y:S02]  /*59b0*/  IMAD R36, R33, UR6, RZ ;  /* 0x0000000621247c24 */ /* 0x000fe4000f8e02ff */
[----:B------:R-:W-:-:S04]  /*59c0*/  IMAD.WIDE.U32 R28, R39, UR6, R30 ;  /* 0x00000006271c7c25 */ /* 0x000fc8000f8e001e */
[--C-:B------:R-:W-:Y:S01]  /*59d0*/  IMAD R37, R39, UR7, R36.reuse ;  /* 0x0000000727257c24 */ /* 0x100fe2000f8e0224 */
[----:B------:R-:W-:Y:S02]  /*59e0*/  IADD3 R28, P1, R28, UR8, RZ ;  /* 0x000000081c1c7c10 */ /* 0x000fe4000ff3e0ff */
[----:B------:R-:W-:Y:S02]  /*59f0*/  PRMT R36, RZ, 0x7610, R36 ;  /* 0x00007610ff247816 */ /* 0x000fe40000000024 */
[----:B------:R-:W-:Y:S01]  /*5a00*/  IADD3.X R29, R29, UR9, R37, P1, !PT ;  /* 0x000000091d1d7c10 */ /* 0x000fe20008ffe425 */
[----:B------:R-:W-:Y:S08]  /*5a10*/  @P4 BRA `(.L_x_40) ;  /* 0x0000000000044947 */ /* 0x000ff00003800000 */
[----:B------:R0:W5:Y:S02]  /*5a20*/  LDG.E.U8 R36, desc[UR18][R28.64] ;  /* 0x000000121c247981 */ /* 0x000164000c1e1100 */
.L_x_40:
[----:B------:R-:W-:Y:S05]  /*5a30*/  BSYNC B1 ;  /* 0x0000000000017941 */ /* 0x000fea0003800000 */
.L_x_39:
[----:B-----5:R-:W-:Y:S01]  /*5a40*/  LOP3.LUT R36, R36, 0xff, RZ, 0xc0, !PT ;  /* 0x000000ff24247812 */ /* 0x020fe200078ec0ff */
[----:B------:R-:W-:Y:S01]  /*5a50*/  BSSY B1, `(.L_x_41) ;  /* 0x000000b000017945 */ /* 0x000fe20003800000 */
[----:B------:R-:W-:Y:S02]  /*5a60*/  ISETP.LT.OR P3, PT, R35, 0x2, !P0 ;  /* 0x000000022300780c */ /* 0x000fe40004761670 */
[----:B------:R-:W-:-:S05]  /*5a70*/  F2FP.F16.E4M3.UNPACK_B R36, R36 ;  /* 0x00000024ff24723e */ /* 0x000fca00020006ff */
[----:B------:R-:W-:-:S05]  /*5a80*/  HADD2.F32 R36, -RZ, R36.H0_H0 ;  /* 0x20000024ff247230 */ /* 0x000fca0000004100 */
[----:B------:R-:W-:Y:S01]  /*5a90*/  FMUL R37, R36, UR21 ;  /* 0x0000001524257c20 */ /* 0x000fe20008400000 */
[----:B------:R-:W-:-:S03]  /*5aa0*/  PRMT R36, RZ, 0x7610, R36 ;  /* 0x00007610ff247816 */ /* 0x000fc60000000024 */
[----:B------:R-:W-:-:S05]  /*5ab0*/  FFMA R37, R228, UR20, R37 ;  /* 0x00000014e4257c23 */ /* 0x000fca0008000025 */
[----:B------:R-:W-:-:S05]  /*5ac0*/  F2FP.SATFINITE.E4M3.F32.PACK_AB_MERGE_C R37, RZ, R37, RZ ;  /* 0x00000025ff25723e */ /* 0x000fca00048070ff */
[----:B------:R2:W-:Y:S01]  /*5ad0*/  @!P4 STG.E.U8 desc[UR18][R24.64], R37 ;  /* 0x000000251800c986 */ /* 0x0005e2000c101112 */
[----:B------:R-:W-:Y:S05]  /*5ae0*/  @P3 BRA `(.L_x_42) ;  /* 0x0000000000043947 */ /* 0x000fea0003800000 */
[----:B------:R3:W5:Y:S02]  /*5af0*/  LDG.E.U8 R36, desc[UR18][R28.64+0x1] ;  /* 0x000001121c247981 */ /* 0x000764000c1e1100 */
.L_x_42:
[----:B------:R-:W-:Y:S05]  /*5b00*/  BSYNC B1 ;  /* 0x0000000000017941 */ /* 0x000fea0003800000 */
.L_x_41:
[----:B-----5:R-:W-:Y:S01]  /*5b10*/  LOP3.LUT R36, R36, 0xff, RZ, 0xc0, !PT ;  /* 0x000000ff24247812 */ /* 0x020fe200078ec0ff */
[----:B------:R-:W-:Y:S01]  /*5b20*/  BSSY B1, `(.L_x_43) ;  /* 0x0000013000017945 */ /* 0x000fe20003800000 */
[----:B--2---:R-:W-:Y:S02]  /*5b30*/  IADD3 R37, P1, R39, 0x8, RZ ;  /* 0x0000000827257810 */ /* 0x004fe40007f3e0ff */
[----:B------:R-:W-:-:S03]  /*5b40*/  F2FP.F16.E4M3.UNPACK_B R36, R36 ;  /* 0x00000024ff24723e */ /* 0x000fc600020006ff */
[----:B------:R-:W-:Y:S01]  /*5b50*/  IMAD.X R32, RZ, RZ, R33, P1 ;  /* 0x000000ffff207224 */ /* 0x000fe200008e0621 */
[----:B------:R-:W-:Y:S01]  /*5b60*/  ISETP.GE.AND P1, PT, R38, 0x9, PT ;  /* 0x000000092600780c */ /* 0x000fe20003f26270 */
[----:B------:R-:W-:Y:S02]  /*5b70*/  HADD2.F32 R36, -RZ, R36.H0_H0 ;  /* 0x20000024ff247230 */ /* 0x000fe40000004100 */
[----:B------:R-:W-:Y:S01]  /*5b80*/  IMAD R32, R32, UR6, RZ ;  /* 0x0000000620207c24 */ /* 0x000fe2000f8e02ff */
[----:B------:R-:W-:Y:S01]  /*5b90*/  ISETP.LT.OR P5, PT, R35, 0x1, !P1 ;  /* 0x000000012300780c */ /* 0x000fe20004fa1670 */
[----:B------:R-:W-:-:S04]  /*5ba0*/  IMAD.WIDE.U32 R30, R37, UR6, R30 ;  /* 0x00000006251e7c25 */ /* 0x000fc8000f8e001e */
[----:B------:R-:W-:Y:S01]  /*5bb0*/  FMUL R36, R36, UR21 ;  /* 0x0000001524247c20 */ /* 0x000fe20008400000 */
[----:B------:R-:W-:-:S03]  /*5bc0*/  IMAD R37, R37, UR7, R32 ;  /* 0x0000000725257c24 */ /* 0x000fc6000f8e0220 */
[----:B------:R-:W-:Y:S01]  /*5bd0*/  FFMA R36, R227, UR20, R36 ;  /* 0x00000014e3247c23 */ /* 0x000fe20008000024 */
[----:B------:R-:W-:Y:S02]  /*5be0*/  IADD3 R30, P4, R30, UR8, RZ ;  /* 0x000000081e1e7c10 */ /* 0x000fe4000ff9e0ff */
[----:B------:R-:W-:Y:S02]  /*5bf0*/  PRMT R32, RZ, 0x7610, R32 ;  /* 0x00007610ff207816 */ /* 0x000fe40000000020 */
[----:B------:R-:W-:Y:S02]  /*5c00*/  F2FP.SATFINITE.E4M3.F32.PACK_AB_MERGE_C R33, RZ, R36, RZ ;  /* 0x00000024ff21723e */ /* 0x000fe400048070ff */
[----:B------:R-:W-:-:S03]  /*5c10*/  IADD3.X R31, R31, UR9, R37, P4, !PT ;  /* 0x000000091f1f7c10 */ /* 0x000fc6000a7fe425 */
[----:B------:R2:W-:Y:S01]  /*5c20*/  @!P3 STG.E.U8 desc[UR18][R24.64+0x1], R33 ;  /* 0x000001211800b986 */ /* 0x0005e2000c101112 */
[----:B------:R-:W-:Y:S05]  /*5c30*/  @P5 BRA `(.L_x_44) ;  /* 0x0000000000045947 */ /* 0x000fea0003800000 */
[----:B------:R4:W5:Y:S02]  /*5c40*/  LDG.E.U8 R32, desc[UR18][R30.64] ;  /* 0x000000121e207981 */ /* 0x000964000c1e1100 */
.L_x_44:
[----:B------:R-:W-:Y:S05]  /*5c50*/  BSYNC B1 ;  /* 0x0000000000017941 */ /* 0x000fea0003800000 */
.L_x_43:
[----:B-----5:R-:W-:Y:S01]  /*5c60*/  LOP3.LUT R32, R32, 0xff, RZ, 0xc0, !PT ;  /* 0x000000ff20207812 */ /* 0x020fe200078ec0ff */
[----:B------:R-:W-:Y:S01]  /*5c70*/  BSSY B1, `(.L_x_45) ;  /* 0x000000b000017945 */ /* 0x000fe20003800000 */
[----:B------:R-:W-:Y:S02]  /*5c80*/  ISETP.LT.OR P3, PT, R35, 0x2, !P1 ;  /* 0x000000022300780c */ /* 0x000fe40004f61670 */
[----:B------:R-:W-:-:S05]  /*5c90*/  F2FP.F16.E4M3.UNPACK_B R32, R32 ;  /* 0x00000020ff20723e */ /* 0x000fca00020006ff */
[----:B------:R-:W-:-:S05]  /*5ca0*/  HADD2.F32 R32, -RZ, R32.H0_H0 ;  /* 0x20000020ff207230 */ /* 0x000fca0000004100 */
[----:B--2---:R-:W-:Y:S01]  /*5cb0*/  FMUL R33, R32, UR21 ;  /* 0x0000001520217c20 */ /* 0x004fe20008400000 */
[----:B------:R-:W-:-:S03]  /*5cc0*/  PRMT R32, RZ, 0x7610, R32 ;  /* 0x00007610ff207816 */ /* 0x000fc60000000020 */
[----:B------:R-:W-:-:S05]  /*5cd0*/  FFMA R33, R226, UR20, R33 ;  /* 0x00000014e2217c23 */ /* 0x000fca0008000021 */
[----:B------:R-:W-:-:S05]  /*5ce0*/  F2FP.SATFINITE.E4M3.F32.PACK_AB_MERGE_C R33, RZ, R33, RZ ;  /* 0x00000021ff21723e */ /* 0x000fca00048070ff */
[----:B------:R2:W-:Y:S01]  /*5cf0*/  @!P5 STG.E.U8 desc[UR18][R26.64], R33 ;  /* 0x000000211a00d986 */ /* 0x0005e2000c101112 */
[----:B------:R-:W-:Y:S05]  /*5d00*/  @P3 BRA `(.L_x_46) ;  /* 0x0000000000043947 */ /* 0x000fea0003800000 */
[----:B------:R0:W5:Y:S02]  /*5d10*/  LDG.E.U8 R32, desc[UR18][R30.64+0x1] ;  /* 0x000001121e207981 */ /* 0x000164000c1e1100 */
.L_x_46:
[----:B------:R-:W-:Y:S05]  /*5d20*/  BSYNC B1 ;  /* 0x0000000000017941 */ /* 0x000fea0003800000 */
.L_x_45:
[----:B-----5:R-:W-:Y:S01]  /*5d30*/  LOP3.LUT R32, R32, 0xff, RZ, 0xc0, !PT ;  /* 0x000000ff20207812 */ /* 0x020fe200078ec0ff */
[----:B------:R-:W-:Y:S01]  /*5d40*/  BSSY B1, `(.L_x_47) ;  /* 0x000000b000017945 */ /* 0x000fe20003800000 */
[----:B------:R-:W-:Y:S02]  /*5d50*/  ISETP.LT.OR P4, PT, R35, 0x9, !P0 ;  /* 0x000000092300780c */ /* 0x000fe40004781670 */
[----:B------:R-:W-:-:S05]  /*5d60*/  F2FP.F16.E4M3.UNPACK_B R32, R32 ;  /* 0x00000020ff20723e */ /* 0x000fca00020006ff */
[----:B------:R-:W-:-:S05]  /*5d70*/  HADD2.F32 R32, -RZ, R32.H0_H0 ;  /* 0x20000020ff207230 */ /* 0x000fca0000004100 */
[----:B------:R-:W-:-:S04]  /*5d80*/  FMUL R32, R32, UR21 ;  /* 0x0000001520207c20 */ /* 0x000fc80008400000 */
[----:B------:R-:W-:-:S05]  /*5d90*/  FFMA R32, R225, UR20, R32 ;  /* 0x00000014e1207c23 */ /* 0x000fca0008000020 */
[----:B--2---:R-:W-:Y:S02]  /*5da0*/  F2FP.SATFINITE.E4M3.F32.PACK_AB_MERGE_C R33, RZ, R32, RZ ;  /* 0x00000020ff21723e */ /* 0x004fe400048070ff */
[----:B------:R-:W-:-:S03]  /*5db0*/  PRMT R32, RZ, 0x7610, R32 ;  /* 0x00007610ff207816 */ /* 0x000fc60000000020 */
[----:B------:R2:W-:Y:S01]  /*5dc0*/  @!P3 STG.E.U8 desc[UR18][R26.64+0x1], R33 ;  /* 0x000001211a00b986 */ /* 0x0005e2000c101112 */
[----:B------:R-:W-:Y:S05]  /*5dd0*/  @P4 BRA `(.L_x_48) ;  /* 0x0000000000044947 */ /* 0x000fea0003800000 */
[----:B------:R0:W5:Y:S02]  /*5de0*/  LDG.E.U8 R32, desc[UR18][R28.64+0x8] ;  /* 0x000008121c207981 */ /* 0x000164000c1e1100 */
.L_x_48:
[----:B------:R-:W-:Y:S05]  /*5df0*/  BSYNC B1 ;  /* 0x0000000000017941 */ /* 0x000fea0003800000 */
.L_x_47:
        /* <DEDUP_REMOVED lines=12> */
.L_x_50:
[----:B------:R-:W-:Y:S05]  /*5ec0*/  BSYNC B1 ;  /* 0x0000000000017941 */ /* 0x000fea0003800000 */
.L_x_49:
        /* <DEDUP_REMOVED lines=12> */
.L_x_52:
[----:B------:R-:W-:Y:S05]  /*5f90*/  BSYNC B1 ;  /* 0x0000000000017941 */ /* 0x000fea0003800000 */
.L_x_51:
        /* <DEDUP_REMOVED lines=12> */
.L_x_54:
[----:B------:R-:W-:Y:S05]  /*6060*/  BSYNC B1 ;  /* 0x0000000000017941 */ /* 0x000fea0003800000 */
.L_x_53:
        /* <DEDUP_REMOVED lines=12> */
.L_x_56:
[----:B------:R-:W-:Y:S05]  /*6130*/  BSYNC B1 ;  /* 0x0000000000017941 */ /* 0x000fea0003800000 */
.L_x_55:
        /* <DEDUP_REMOVED lines=12> */
.L_x_58:
[----:B------:R-:W-:Y:S05]  /*6200*/  BSYNC B1 ;  /* 0x0000000000017941 */ /* 0x000fea0003800000 */
.L_x_57:
        /* <DEDUP_REMOVED lines=12> */
.L_x_60:
[----:B------:R-:W-:Y:S05]  /*62d0*/  BSYNC B1 ;  /* 0x0000000000017941 */ /* 0x000fea0003800000 */
.L_x_59:
        /* <DEDUP_REMOVED lines=12> */
.L_x_62:
[----:B------:R-:W-:Y:S05]  /*63a0*/  BSYNC B1 ;  /* 0x0000000000017941 */ /* 0x000fea0003800000 */
.L_x_61:
        /* <DEDUP_REMOVED lines=12> */
.L_x_64:
[----:B------:R-:W-:Y:S05]  /*6470*/  BSYNC B1 ;  /* 0x0000000000017941 */ /* 0x000fea0003800000 */
.L_x_63:
        /* <DEDUP_REMOVED lines=12> */
.L_x_66:
[----:B------:R-:W-:Y:S05]  /*6540*/  BSYNC B1 ;  /* 0x0000000000017941 */ /* 0x000fea0003800000 */
.L_x_65:
        /* <DEDUP_REMOVED lines=12> */
.L_x_68:
[----:B------:R-:W-:Y:S05]  /*6610*/  BSYNC B1 ;  /* 0x0000000000017941 */ /* 0x000fea0003800000 */
.L_x_67:
        /* <DEDUP_REMOVED lines=12> */
.L_x_70:
[----:B------:R-:W-:Y:S05]  /*66e0*/  BSYNC B1 ;  /* 0x0000000000017941 */ /* 0x000fea0003800000 */
.L_x_69:
        /* <DEDUP_REMOVED lines=12> */
.L_x_72:
[----:B------:R-:W-:Y:S05]  /*67b0*/  BSYNC B1 ;  /* 0x0000000000017941 */ /* 0x000fea0003800000 */
.L_x_71:
        /* <DEDUP_REMOVED lines=12> */
.L_x_74:
[----:B------:R-:W-:Y:S05]  /*6880*/  BSYNC B1 ;  /* 0x0000000000017941 */ /* 0x000fea0003800000 */
.L_x_73:
        /* <DEDUP_REMOVED lines=12> */
.L_x_76:
[----:B------:R-:W-:Y:S05]  /*6950*/  BSYNC B1 ;  /* 0x0000000000017941 */ /* 0x000fea0003800000 */
.L_x_75:
        /* <DEDUP_REMOVED lines=12> */
.L_x_78:
[----:B------:R-:W-:Y:S05]  /*6a20*/  BSYNC B1 ;  /* 0x0000000000017941 */ /* 0x000fea0003800000 */
.L_x_77:
        /* <DEDUP_REMOVED lines=12> */
.L_x_80:
[----:B------:R-:W-:Y:S05]  /*6af0*/  BSYNC B1 ;  /* 0x0000000000017941 */ /* 0x000fea0003800000 */
.L_x_79:
        /* <DEDUP_REMOVED lines=12> */
.L_x_82:
[----:B------:R-:W-:Y:S05]  /*6bc0*/  BSYNC B1 ;  /* 0x0000000000017941 */ /* 0x000fea0003800000 */
.L_x_81:
        /* <DEDUP_REMOVED lines=12> */
.L_x_84:
[----:B------:R-:W-:Y:S05]  /*6c90*/  BSYNC B1 ;  /* 0x0000000000017941 */ /* 0x000fea0003800000 */
.L_x_83:
        /* <DEDUP_REMOVED lines=12> */
.L_x_86:
[----:B------:R-:W-:Y:S05]  /*6d60*/  BSYNC B1 ;  /* 0x0000000000017941 */ /* 0x000fea0003800000 */
.L_x_85:
        /* <DEDUP_REMOVED lines=12> */
.L_x_88:
[----:B------:R-:W-:Y:S05]  /*6e30*/  BSYNC B1 ;  /* 0x0000000000017941 */ /* 0x000fea0003800000 */
.L_x_87:
        /* <DEDUP_REMOVED lines=12> */
.L_x_90:
[----:B------:R-:W-:Y:S05]  /*6f00*/  BSYNC B1 ;  /* 0x0000000000017941 */ /* 0x000fea0003800000 */
.L_x_89:
        /* <DEDUP_REMOVED lines=12> */
.L_x_92:
[----:B------:R-:W-:Y:S05]  /*6fd0*/  BSYNC B1 ;  /* 0x0000000000017941 */ /* 0x000fea0003800000 */
.L_x_91:
        /* <DEDUP_REMOVED lines=12> */
.L_x_94:
[----:B------:R-:W-:Y:S05]  /*70a0*/  BSYNC B1 ;  /* 0x0000000000017941 */ /* 0x000fea0003800000 */
.L_x_93:
        /* <DEDUP_REMOVED lines=12> */
.L_x_96:
[----:B------:R-:W-:Y:S05]  /*7170*/  BSYNC B1 ;  /* 0x0000000000017941 */ /* 0x000fea0003800000 */
.L_x_95:
        /* <DEDUP_REMOVED lines=12> */
.L_x_98:
[----:B------:R-:W-:Y:S05]  /*7240*/  BSYNC B1 ;  /* 0x0000000000017941 */ /* 0x000fea0003800000 */
.L_x_97:
        /* <DEDUP_REMOVED lines=12> */
.L_x_100:
[----:B------:R-:W-:Y:S05]  /*7310*/  BSYNC B1 ;  /* 0x0000000000017941 */ /* 0x000fea0003800000 */
.L_x_99:
        /* <DEDUP_REMOVED lines=12> */
.L_x_102:
[----:B------:R-:W-:Y:S05]  /*73e0*/  BSYNC B1 ;  /* 0x0000000000017941 */ /* 0x000fea0003800000 */
.L_x_101:
        /* <DEDUP_REMOVED lines=12> */
.L_x_104:
[----:B------:R-:W-:Y:S05]  /*74b0*/  BSYNC B1 ;  /* 0x0000000000017941 */ /* 0x000fea0003800000 */
.L_x_103:
        /* <DEDUP_REMOVED lines=12> */
.L_x_106:
[----:B------:R-:W-:Y:S05]  /*7580*/  BSYNC B1 ;  /* 0x0000000000017941 */ /* 0x000fea0003800000 */
.L_x_105:
        /* <DEDUP_REMOVED lines=12> */
.L_x_108:
[----:B------:R-:W-:Y:S05]  /*7650*/  BSYNC B1 ;  /* 0x0000000000017941 */ /* 0x000fea0003800000 */
.L_x_107:
        /* <DEDUP_REMOVED lines=12> */
.L_x_110:
[----:B------:R-:W-:Y:S05]  /*7720*/  BSYNC B1 ;  /* 0x0000000000017941 */ /* 0x000fea0003800000 */
.L_x_109:
        /* <DEDUP_REMOVED lines=12> */
.L_x_112:
[----:B------:R-:W-:Y:S05]  /*77f0*/  BSYNC B1 ;  /* 0x0000000000017941 */ /* 0x000fea0003800000 */
.L_x_111:
        /* <DEDUP_REMOVED lines=12> */
.L_x_114:
[----:B------:R-:W-:Y:S05]  /*78c0*/  BSYNC B1 ;  /* 0x0000000000017941 */ /* 0x000fea0003800000 */
.L_x_113:
        /* <DEDUP_REMOVED lines=12> */
.L_x_116:
[----:B------:R-:W-:Y:S05]  /*7990*/  BSYNC B1 ;  /* 0x0000000000017941 */ /* 0x000fea0003800000 */
.L_x_115:
        /* <DEDUP_REMOVED lines=12> */
.L_x_118:
[----:B------:R-:W-:Y:S05]  /*7a60*/  BSYNC B1 ;  /* 0x0000000000017941 */ /* 0x000fea0003800000 */
.L_x_117:
        /* <DEDUP_REMOVED lines=12> */
.L_x_120:
[----:B------:R-:W-:Y:S05]  /*7b30*/  BSYNC B1 ;  /* 0x0000000000017941 */ /* 0x000fea0003800000 */
.L_x_119:
        /* <DEDUP_REMOVED lines=12> */
.L_x_122:
[----:B------:R-:W-:Y:S05]  /*7c00*/  BSYNC B1 ;  /* 0x0000000000017941 */ /* 0x000fea0003800000 */
.L_x_121:
        /* <DEDUP_REMOVED lines=12> */
.L_x_124:
[----:B------:R-:W-:Y:S05]  /*7cd0*/  BSYNC B1 ;  /* 0x0000000000017941 */ /* 0x000fea0003800000 */
.L_x_123:
        /* <DEDUP_REMOVED lines=12> */
.L_x_126:
[----:B------:R-:W-:Y:S05]  /*7da0*/  BSYNC B1 ;  /* 0x0000000000017941 */ /* 0x000fea0003800000 */
.L_x_125:
        /* <DEDUP_REMOVED lines=12> */
.L_x_128:
[----:B------:R-:W-:Y:S05]  /*7e70*/  BSYNC B1 ;  /* 0x0000000000017941 */ /* 0x000fea0003800000 */
.L_x_127:
        /* <DEDUP_REMOVED lines=12> */
.L_x_130:
[----:B------:R-:W-:Y:S05]  /*7f40*/  BSYNC B1 ;  /* 0x0000000000017941 */ /* 0x000fea0003800000 */
.L_x_129:
        /* <DEDUP_REMOVED lines=12> */
.L_x_132:
[----:B------:R-:W-:Y:S05]  /*8010*/  BSYNC B1 ;  /* 0x0000000000017941 */ /* 0x000fea0003800000 */
.L_x_131:
        /* <DEDUP_REMOVED lines=12> */
.L_x_134:
[----:B------:R-:W-:Y:S05]  /*80e0*/  BSYNC B1 ;  /* 0x0000000000017941 */ /* 0x000fea0003800000 */
.L_x_133:
        /* <DEDUP_REMOVED lines=12> */
.L_x_136:
[----:B------:R-:W-:Y:S05]  /*81b0*/  BSYNC B1 ;  /* 0x0000000000017941 */ /* 0x000fea0003800000 */
.L_x_135:
        /* <DEDUP_REMOVED lines=12> */
.L_x_138:
[----:B------:R-:W-:Y:S05]  /*8280*/  BSYNC B1 ;  /* 0x0000000000017941 */ /* 0x000fea0003800000 */
.L_x_137:
        /* <DEDUP_REMOVED lines=12> */
.L_x_140:
[----:B------:R-:W-:Y:S05]  /*8350*/  BSYNC B1 ;  /* 0x0000000000017941 */ /* 0x000fea0003800000 */
.L_x_139:
        /* <DEDUP_REMOVED lines=12> */
.L_x_142:
[----:B------:R-:W-:Y:S05]  /*8420*/  BSYNC B1 ;  /* 0x0000000000017941 */ /* 0x000fea0003800000 */
.L_x_141:
        /* <DEDUP_REMOVED lines=12> */
.L_x_144:
[----:B------:R-:W-:Y:S05]  /*84f0*/  BSYNC B1 ;  /* 0x0000000000017941 */ /* 0x000fea0003800000 */
.L_x_143:
        /* <DEDUP_REMOVED lines=12> */
.L_x_146:
[----:B------:R-:W-:Y:S05]  /*85c0*/  BSYNC B1 ;  /* 0x0000000000017941 */ /* 0x000fea0003800000 */
.L_x_145:
        /* <DEDUP_REMOVED lines=12> */
.L_x_148:
[----:B------:R-:W-:Y:S05]  /*8690*/  BSYNC B1 ;  /* 0x0000000000017941 */ /* 0x000fea0003800000 */
.L_x_147:
        /* <DEDUP_REMOVED lines=12> */
.L_x_150:
[----:B------:R-:W-:Y:S05]  /*8760*/  BSYNC B1 ;  /* 0x0000000000017941 */ /* 0x000fea0003800000 */
.L_x_149:
        /* <DEDUP_REMOVED lines=12> */
.L_x_152:
[----:B------:R-:W-:Y:S05]  /*8830*/  BSYNC B1 ;  /* 0x0000000000017941 */ /* 0x000fea0003800000 */
.L_x_151:
        /* <DEDUP_REMOVED lines=12> */
.L_x_154:
[----:B------:R-:W-:Y:S05]  /*8900*/  BSYNC B1 ;  /* 0x0000000000017941 */ /* 0x000fea0003800000 */
.L_x_153:
        /* <DEDUP_REMOVED lines=12> */
.L_x_156:
[----:B------:R-:W-:Y:S05]  /*89d0*/  BSYNC B1 ;  /* 0x0000000000017941 */ /* 0x000fea0003800000 */
.L_x_155:
        /* <DEDUP_REMOVED lines=12> */
.L_x_158:
[----:B------:R-:W-:Y:S05]  /*8aa0*/  BSYNC B1 ;  /* 0x0000000000017941 */ /* 0x000fea0003800000 */
.L_x_157:
        /* <DEDUP_REMOVED lines=12> */
.L_x_160:
[----:B------:R-:W-:Y:S05]  /*8b70*/  BSYNC B1 ;  /* 0x0000000000017941 */ /* 0x000fea0003800000 */
.L_x_159:
        /* <DEDUP_REMOVED lines=12> */
.L_x_162:
[----:B------:R-:W-:Y:S05]  /*8c40*/  BSYNC B1 ;  /* 0x0000000000017941 */ /* 0x000fea0003800000 */
.L_x_161:
        /* <DEDUP_REMOVED lines=12> */
.L_x_164:
[----:B------:R-:W-:Y:S05]  /*8d10*/  BSYNC B1 ;  /* 0x0000000000017941 */ /* 0x000fea0003800000 */
.L_x_163:
        /* <DEDUP_REMOVED lines=12> */
.L_x_166:
[----:B------:R-:W-:Y:S05]  /*8de0*/  BSYNC B1 ;  /* 0x0000000000017941 */ /* 0x000fea0003800000 */
.L_x_165:
        /* <DEDUP_REMOVED lines=12> */
.L_x_168:
[----:B------:R-:W-:Y:S05]  /*8eb0*/  BSYNC B1 ;  /* 0x0000000000017941 */ /* 0x000fea0003800000 */
.L_x_167:
        /* <DEDUP_REMOVED lines=12> */
.L_x_170:
[----:B------:R-:W-:Y:S05]  /*8f80*/  BSYNC B1 ;  /* 0x0000000000017941 */ /* 0x000fea0003800000 */
.L_x_169:
        /* <DEDUP_REMOVED lines=12> */
.L_x_172:
[----:B------:R-:W-:Y:S05]  /*9050*/  BSYNC B1 ;  /* 0x0000000000017941 */ /* 0x000fea0003800000 */
.L_x_171:
        /* <DEDUP_REMOVED lines=12> */
.L_x_174:
[----:B------:R-:W-:Y:S05]  /*9120*/  BSYNC B1 ;  /* 0x0000000000017941 */ /* 0x000fea0003800000 */
.L_x_173:
        /* <DEDUP_REMOVED lines=12> */
.L_x_176:
[----:B------:R-:W-:Y:S05]  /*91f0*/  BSYNC B1 ;  /* 0x0000000000017941 */ /* 0x000fea0003800000 */
.L_x_175:
        /* <DEDUP_REMOVED lines=12> */
.L_x_178:
[----:B------:R-:W-:Y:S05]  /*92c0*/  BSYNC B1 ;  /* 0x0000000000017941 */ /* 0x000fea0003800000 */
.L_x_177:
        /* <DEDUP_REMOVED lines=12> */
.L_x_180:
[----:B------:R-:W-:Y:S05]  /*9390*/  BSYNC B1 ;  /* 0x0000000000017941 */ /* 0x000fea0003800000 */
.L_x_179:
        /* <DEDUP_REMOVED lines=12> */
.L_x_182:
[----:B------:R-:W-:Y:S05]  /*9460*/  BSYNC B1 ;  /* 0x0000000000017941 */ /* 0x000fea0003800000 */
.L_x_181:
        /* <DEDUP_REMOVED lines=12> */
.L_x_184:
[----:B------:R-:W-:Y:S05]  /*9530*/  BSYNC B1 ;  /* 0x0000000000017941 */ /* 0x000fea0003800000 */
.L_x_183:
        /* <DEDUP_REMOVED lines=12> */
.L_x_186:
[----:B------:R-:W-:Y:S05]  /*9600*/  BSYNC B1 ;  /* 0x0000000000017941 */ /* 0x000fea0003800000 */
.L_x_185:
        /* <DEDUP_REMOVED lines=12> */
.L_x_188:
[----:B------:R-:W-:Y:S05]  /*96d0*/  BSYNC B1 ;  /* 0x0000000000017941 */ /* 0x000fea0003800000 */
.L_x_187:
        /* <DEDUP_REMOVED lines=12> */
.L_x_190:
[----:B------:R-:W-:Y:S05]  /*97a0*/  BSYNC B1 ;  /* 0x0000000000017941 */ /* 0x000fea0003800000 */
.L_x_189:
        /* <DEDUP_REMOVED lines=12> */
.L_x_192:
[----:B------:R-:W-:Y:S05]  /*9870*/  BSYNC B1 ;  /* 0x0000000000017941 */ /* 0x000fea0003800000 */
.L_x_191:
        /* <DEDUP_REMOVED lines=12> */
.L_x_194:
[----:B------:R-:W-:Y:S05]  /*9940*/  BSYNC B1 ;  /* 0x0000000000017941 */ /* 0x000fea0003800000 */
.L_x_193:
[----:B-----5:R-:W-:Y:S01]  /*9950*/  LOP3.LUT R32, R32, 0xff, RZ, 0xc0, !PT ;  /* 0x000000ff20207812 */ /* 0x020fe200078ec0ff */
[----:B------:R-:W-:Y:S01]  /*9960*/  BSSY B1, `(.L_x_195) ;  /* 0x000000b000017945 */ /* 0x000fe20003800000 */
[----:B------:R-:W-:Y:S02]  /*9970*/  ISETP.LT.OR P4, PT, R35, 0x99, !P1 ;  /* 0x000000992300780c */ /* 0x000fe40004f81670 */
[----:B------:R-:W-:-:S05]  /*9980*/  F2FP.F16.E4M3.UNPACK_B R32, R32 ;  /* 0x00000020ff20723e */ /* 0x000fca00020006ff */
[----:B------:R-:W-:-:S05]  /*9990*/  HADD2.F32 R32, -RZ, R32.H0_H0 ;  /* 0x20000020ff207230 */ /* 0x000fca0000004100 */
[----:B------:R-:W-:-:S04]  /*99a0*/  FMUL R32, R32, UR21 ;  /* 0x0000001520207c20 */ /* 0x000fc80008400000 */
[----:B------:R-:W-:Y:S01]  /*99b0*/  FFMA R32, R23, UR20, R32 ;  /* 0x0000001417207c23 */ /* 0x000fe20008000020 */
[----:B------:R-:W-:-:S04]  /*99c0*/  PRMT R23, RZ, 0x7610, R23 ;  /* 0x00007610ff177816 */ /* 0x000fc80000000017 */
[----:B--2---:R-:W-:-:S05]  /*99d0*/  F2FP.SATFINITE.E4M3.F32.PACK_AB_MERGE_C R33, RZ, R32, RZ ;  /* 0x00000020ff21723e */ /* 0x004fca00048070ff */
[----:B------:R2:W-:Y:S01]  /*99e0*/  @!P3 STG.E.U8 desc[UR18][R24.64+0x99], R33 ;  /* 0x000099211800b986 */ /* 0x0005e2000c101112 */
[----:B------:R-:W-:Y:S05]  /*99f0*/  @P4 BRA `(.L_x_196) ;  /* 0x0000000000044947 */ /* 0x000fea0003800000 */
[----:B------:R0:W5:Y:S02]  /*9a00*/  LDG.E.U8 R23, desc[UR18][R30.64+0x98] ;  /* 0x000098121e177981 */ /* 0x000164000c1e1100 */
.L_x_196:
[----:B------:R-:W-:Y:S05]  /*9a10*/  BSYNC B1 ;  /* 0x0000000000017941 */ /* 0x000fea0003800000 */
.L_x_195:
        /* <DEDUP_REMOVED lines=8> */
[----:B------:R-:W-:-:S05]  /*9aa0*/  F2FP.SATFINITE.E4M3.F32.PACK_AB_MERGE_C R23, RZ, R23, RZ ;  /* 0x00000017ff17723e */ /* 0x000fca00048070ff */
[----:B------:R0:W-:Y:S01]  /*9ab0*/  @!P4 STG.E.U8 desc[UR18][R26.64+0x98], R23 ;  /* 0x000098171a00c986 */ /* 0x0001e2000c101112 */
[----:B------:R-:W-:Y:S05]  /*9ac0*/  @P3 BRA `(.L_x_198) ;  /* 0x0000000000043947 */ /* 0x000fea0003800000 */
[----:B------:R0:W5:Y:S02]  /*9ad0*/  LDG.E.U8 R22, desc[UR18][R30.64+0x99] ;  /* 0x000099121e167981 */ /* 0x000164000c1e1100 */
.L_x_198:
[----:B------:R-:W-:Y:S05]  /*9ae0*/  BSYNC B1 ;  /* 0x0000000000017941 */ /* 0x000fea0003800000 */
.L_x_197:
        /* <DEDUP_REMOVED lines=8> */
[----:B0-----:R-:W-:-:S05]  /*9b70*/  F2FP.SATFINITE.E4M3.F32.PACK_AB_MERGE_C R23, RZ, R22, RZ ;  /* 0x00000016ff17723e */ /* 0x001fca00048070ff */
[----:B------:R0:W-:Y:S01]  /*9b80*/  @!P3 STG.E.U8 desc[UR18][R26.64+0x99], R23 ;  /* 0x000099171a00b986 */ /* 0x0001e2000c101112 */
[----:B------:R-:W-:Y:S05]  /*9b90*/  @P4 BRA `(.L_x_200) ;  /* 0x0000000000044947 */ /* 0x000fea0003800000 */
[----:B------:R0:W5:Y:S02]  /*9ba0*/  LDG.E.U8 R21, desc[UR18][R28.64+0xa0] ;  /* 0x0000a0121c157981 */ /* 0x000164000c1e1100 */
.L_x_200:
[----:B------:R-:W-:Y:S05]  /*9bb0*/  BSYNC B1 ;  /* 0x0000000000017941 */ /* 0x000fea0003800000 */
.L_x_199:
        /* <DEDUP_REMOVED lines=12> */
.L_x_202:
[----:B------:R-:W-:Y:S05]  /*9c80*/  BSYNC B1 ;  /* 0x0000000000017941 */ /* 0x000fea0003800000 */
.L_x_201:
        /* <DEDUP_REMOVED lines=12> */
.L_x_204:
[----:B------:R-:W-:Y:S05]  /*9d50*/  BSYNC B1 ;  /* 0x0000000000017941 */ /* 0x000fea0003800000 */
.L_x_203:
        /* <DEDUP_REMOVED lines=12> */
.L_x_206:
[----:B------:R-:W-:Y:S05]  /*9e20*/  BSYNC B1 ;  /* 0x0000000000017941 */ /* 0x000fea0003800000 */
.L_x_205:
        /* <DEDUP_REMOVED lines=12> */
.L_x_208:
[----:B------:R-:W-:Y:S05]  /*9ef0*/  BSYNC B1 ;  /* 0x0000000000017941 */ /* 0x000fea0003800000 */
.L_x_207:
        /* <DEDUP_REMOVED lines=12> */
.L_x_210:
[----:B------:R-:W-:Y:S05]  /*9fc0*/  BSYNC B1 ;  /* 0x0000000000017941 */ /* 0x000fea0003800000 */
.L_x_209:
        /* <DEDUP_REMOVED lines=12> */
.L_x_212:
[----:B------:R-:W-:Y:S05]  /*a090*/  BSYNC B1 ;  /* 0x0000000000017941 */ /* 0x000fea0003800000 */
.L_x_211:
        /* <DEDUP_REMOVED lines=12> */
.L_x_214:
[----:B------:R-:W-:Y:S05]  /*a160*/  BSYNC B1 ;  /* 0x0000000000017941 */ /* 0x000fea0003800000 */
.L_x_213:
        /* <DEDUP_REMOVED lines=12> */
.L_x_216:
[----:B------:R-:W-:Y:S05]  /*a230*/  BSYNC B1 ;  /* 0x0000000000017941 */ /* 0x000fea0003800000 */
.L_x_215:
        /* <DEDUP_REMOVED lines=12> */
.L_x_218:
[----:B------:R-:W-:Y:S05]  /*a300*/  BSYNC B1 ;  /* 0x0000000000017941 */ /* 0x000fea0003800000 */
.L_x_217:
        /* <DEDUP_REMOVED lines=12> */
.L_x_220:
[----:B------:R-:W-:Y:S05]  /*a3d0*/  BSYNC B1 ;  /* 0x0000000000017941 */ /* 0x000fea0003800000 */
.L_x_219:
        /* <DEDUP_REMOVED lines=12> */
.L_x_222:
[----:B------:R-:W-:Y:S05]  /*a4a0*/  BSYNC B1 ;  /* 0x0000000000017941 */ /* 0x000fea0003800000 */
.L_x_221:
        /* <DEDUP_REMOVED lines=12> */
.L_x_224:
[----:B------:R-:W-:Y:S05]  /*a570*/  BSYNC B1 ;  /* 0x0000000000017941 */ /* 0x000fea0003800000 */
.L_x_223:
        /* <DEDUP_REMOVED lines=12> */
.L_x_226:
[----:B------:R-:W-:Y:S05]  /*a640*/  BSYNC B1 ;  /* 0x0000000000017941 */ /* 0x000fea0003800000 */
.L_x_225:
        /* <DEDUP_REMOVED lines=12> */
.L_x_228:
[----:B------:R-:W-:Y:S05]  /*a710*/  BSYNC B1 ;  /* 0x0000000000017941 */ /* 0x000fea0003800000 */
.L_x_227:
        /* <DEDUP_REMOVED lines=12> */
.L_x_230:
[----:B------:R-:W-:Y:S05]  /*a7e0*/  BSYNC B1 ;  /* 0x0000000000017941 */ /* 0x000fea0003800000 */
.L_x_229:
        /* <DEDUP_REMOVED lines=12> */
.L_x_232:
[----:B------:R-:W-:Y:S05]  /*a8b0*/  BSYNC B1 ;  /* 0x0000000000017941 */ /* 0x000fea0003800000 */
.L_x_231:
        /* <DEDUP_REMOVED lines=12> */
.L_x_234:
[----:B------:R-:W-:Y:S05]  /*a980*/  BSYNC B1 ;  /* 0x0000000000017941 */ /* 0x000fea0003800000 */
.L_x_233:
        /* <DEDUP_REMOVED lines=12> */
.L_x_236:
[----:B------:R-:W-:Y:S05]  /*aa50*/  BSYNC B1 ;  /* 0x0000000000017941 */ /* 0x000fea0003800000 */
.L_x_235:
        /* <DEDUP_REMOVED lines=12> */
.L_x_238:
[----:B------:R-:W-:Y:S05]  /*ab20*/  BSYNC B1 ;  /* 0x0000000000017941 */ /* 0x000fea0003800000 */
.L_x_237:
[----:B-----5:R-:W-:Y:S01]  /*ab30*/  LOP3.LUT R2, R2, 0xff, RZ, 0xc0, !PT ;  /* 0x000000ff02027812 */ /* 0x020fe200078ec0ff */
[----:B------:R-:W-:Y:S01]  /*ab40*/  BSSY B1, `(.L_x_239) ;  /* 0x000000b000017945 */ /* 0x000fe20003800000 */
[----:B------:R-:W-:Y:S02]  /*ab50*/  ISETP.LT.OR P4, PT, R35, 0xc9, !P0 ;  /* 0x000000c92300780c */ /* 0x000fe40004781670 */
[----:B------:R-:W-:-:S05]  /*ab60*/  F2FP.F16.E4M3.UNPACK_B R2, R2 ;  /* 0x00000002ff02723e */ /* 0x000fca00020006ff */
[----:B------:R-:W-:-:S05]  /*ab70*/  HADD2.F32 R2, -RZ, R2.H0_H0 ;  /* 0x20000002ff027230 */ /* 0x000fca0000004100 */
[----:B0-----:R-:W-:-:S04]  /*ab80*/  FMUL R3, R2, UR21 ;  /* 0x0000001502037c20 */ /* 0x001fc80008400000 */
[----:B------:R-:W-:Y:S01]  /*ab90*/  FFMA R3, R0, UR20, R3 ;  /* 0x0000001400037c23 */ /* 0x000fe20008000003 */
[----:B------:R-:W-:-:S04]  /*aba0*/  PRMT R0, RZ, 0x7610, R0 ;  /* 0x00007610ff007816 */ /* 0x000fc80000000000 */
[----:B------:R-:W-:-:S05]  /*abb0*/  F2FP.SATFINITE.E4M3.F32.PACK_AB_MERGE_C R3, RZ, R3, RZ ;  /* 0x00000003ff03723e */ /* 0x000fca00048070ff */
[----:B------:R0:W-:Y:S01]  /*abc0*/  @!P3 STG.E.U8 desc[UR18][R26.64+0xc1], R3 ;  /* 0x0000c1031a00b986 */ /* 0x0001e2000c101112 */
[----:B------:R-:W-:Y:S05]  /*abd0*/  @P4 BRA `(.L_x_240) ;  /* 0x0000000000044947 */ /* 0x000fea0003800000 */
[----:B------:R0:W5:Y:S02]  /*abe0*/  LDG.E.U8 R0, desc[UR18][R28.64+0xc8] ;  /* 0x0000c8121c007981 */ /* 0x000164000c1e1100 */
.L_x_240:
[----:B------:R-:W-:Y:S05]  /*abf0*/  BSYNC B1 ;  /* 0x0000000000017941 */ /* 0x000fea0003800000 */
.L_x_239:
[----:B------:R-:W2:Y:S01]  /*ac00*/  LDL.LU R2, [R1] ;  /* 0x0000000001027983 */ /* 0x000ea20000300800 */
[----:B-----5:R-:W-:Y:S01]  /*ac10*/  LOP3.LUT R0, R0, 0xff, RZ, 0xc0, !PT ;  /* 0x000000ff00007812 */ /* 0x020fe200078ec0ff */
[----:B------:R-:W-:Y:S01]  /*ac20*/  BSSY B1, `(.L_x_241) ;  /* 0x000000b000017945 */ /* 0x000fe20003800000 */
[----:B------:R-:W-:Y:S02]  /*ac30*/  ISETP.LT.OR P3, PT, R35, 0xca, !P0 ;  /* 0x000000ca2300780c */ /* 0x000fe40004761670 */
[----:B------:R-:W-:-:S05]  /*ac40*/  F2FP.F16.E4M3.UNPACK_B R0, R0 ;  /* 0x00000000ff00723e */ /* 0x000fca00020006ff */
[----:B------:R-:W-:-:S05]  /*ac50*/  HADD2.F32 R0, -RZ, R0.H0_H0 ;  /* 0x20000000ff007230 */ /* 0x000fca0000004100 */
[----:B------:R-:W-:-:S04]  /*ac60*/  FMUL R0, R0, UR21 ;  /* 0x0000001500007c20 */ /* 0x000fc80008400000 */
[----:B--2---:R-:W-:-:S05]  /*ac70*/  FFMA R0, R2, UR20, R0 ;  /* 0x0000001402007c23 */ /* 0x004fca0008000000 */
[----:B0-----:R-:W-:Y:S02]  /*ac80*/  F2FP.SATFINITE.E4M3.F32.PACK_AB_MERGE_C R3, RZ, R0, RZ ;  /* 0x00000000ff03723e */ /* 0x001fe400048070ff */
[----:B------:R-:W-:-:S03]  /*ac90*/  PRMT R0, RZ, 0x7610, R0 ;  /* 0x00007610ff007816 */ /* 0x000fc60000000000 */
[----:B------:R0:W-:Y:S01]  /*aca0*/  @!P4 STG.E.U8 desc[UR18][R24.64+0xc8], R3 ;  /* 0x0000c8031800c986 */ /* 0x0001e2000c101112 */
[----:B------:R-:W-:Y:S05]  /*acb0*/  @P3 BRA `(.L_x_242) ;  /* 0x0000000000043947 */ /* 0x000fea0003800000 */
[----:B------:R2:W5:Y:S02]  /*acc0*/  LDG.E.U8 R0, desc[UR18][R28.64+0xc9] ;  /* 0x0000c9121c007981 */ /* 0x000564000c1e1100 */
.L_x_242:
[----:B------:R-:W-:Y:S05]  /*acd0*/  BSYNC B1 ;  /* 0x0000000000017941 */ /* 0x000fea0003800000 */
.L_x_241:
[----:B------:R-:W3:Y:S01]  /*ace0*/  LDL.LU R2, [R1+0x4] ;  /* 0x0000040001027983 */ /* 0x000ee20000300800 */
[----:B-----5:R-:W-:Y:S01]  /*acf0*/  LOP3.LUT R0, R0, 0xff, RZ, 0xc0, !PT ;  /* 0x000000ff00007812 */ /* 0x020fe200078ec0ff */
[----:B------:R-:W-:Y:S01]  /*ad00*/  BSSY B1, `(.L_x_243) ;  /* 0x000000b000017945 */ /* 0x000fe20003800000 */
[----:B------:R-:W-:Y:S02]  /*ad10*/  ISETP.LT.OR P4, PT, R35, 0xc9, !P1 ;  /* 0x000000c92300780c */ /* 0x000fe40004f81670 */
[----:B------:R-:W-:-:S05]  /*ad20*/  F2FP.F16.E4M3.UNPACK_B R0, R0 ;  /* 0x00000000ff00723e */ /* 0x000fca00020006ff */
[----:B------:R-:W-:-:S05]  /*ad30*/  HADD2.F32 R0, -RZ, R0.H0_H0 ;  /* 0x20000000ff007230 */ /* 0x000fca0000004100 */
[----:B------:R-:W-:-:S04]  /*ad40*/  FMUL R0, R0, UR21 ;  /* 0x0000001500007c20 */ /* 0x000fc80008400000 */
[----:B---3--:R-:W-:-:S05]  /*ad50*/  FFMA R0, R2, UR20, R0 ;  /* 0x0000001402007c23 */ /* 0x008fca0008000000 */
[----:B0-----:R-:W-:Y:S02]  /*ad60*/  F2FP.SATFINITE.E4M3.F32.PACK_AB_MERGE_C R3, RZ, R0, RZ ;  /* 0x00000000ff03723e */ /* 0x001fe400048070ff */
[----:B------:R-:W-:-:S03]  /*ad70*/  PRMT R0, RZ, 0x7610, R0 ;  /* 0x00007610ff007816 */ /* 0x000fc60000000000 */
[----:B------:R0:W-:Y:S01]  /*ad80*/  @!P3 STG.E.U8 desc[UR18][R24.64+0xc9], R3 ;  /* 0x0000c9031800b986 */ /* 0x0001e2000c101112 */
[----:B------:R-:W-:Y:S05]  /*ad90*/  @P4 BRA `(.L_x_244) ;  /* 0x0000000000044947 */ /* 0x000fea0003800000 */
[----:B------:R3:W5:Y:S02]  /*ada0*/  LDG.E.U8 R0, desc[UR18][R30.64+0xc8] ;  /* 0x0000c8121e007981 */ /* 0x000764000c1e1100 */
.L_x_244:
[----:B------:R-:W-:Y:S05]  /*adb0*/  BSYNC B1 ;  /* 0x0000000000017941 */ /* 0x000fea0003800000 */
.L_x_243:
[----:B------:R-:W2:Y:S01]  /*adc0*/  LDL.LU R2, [R1+0x8] ;  /* 0x0000080001027983 */ /* 0x000ea20000300800 */
        /* <DEDUP_REMOVED lines=12> */
.L_x_246:
[----:B------:R-:W-:Y:S05]  /*ae90*/  BSYNC B1 ;  /* 0x0000000000017941 */ /* 0x000fea0003800000 */
.L_x_245:
        /* <DEDUP_REMOVED lines=13> */
.L_x_248:
[----:B------:R-:W-:Y:S05]  /*af70*/  BSYNC B1 ;  /* 0x0000000000017941 */ /* 0x000fea0003800000 */
.L_x_247:
        /* <DEDUP_REMOVED lines=13> */
.L_x_250:
[----:B------:R-:W-:Y:S05]  /*b050*/  BSYNC B1 ;  /* 0x0000000000017941 */ /* 0x000fea0003800000 */
.L_x_249:
        /* <DEDUP_REMOVED lines=13> */
.L_x_252:
[----:B------:R-:W-:Y:S05]  /*b130*/  BSYNC B1 ;  /* 0x0000000000017941 */ /* 0x000fea0003800000 */
.L_x_251:
        /* <DEDUP_REMOVED lines=13> */
.L_x_254:
[----:B------:R-:W-:Y:S05]  /*b210*/  BSYNC B1 ;  /* 0x0000000000017941 */ /* 0x000fea0003800000 */
.L_x_253:
        /* <DEDUP_REMOVED lines=13> */
.L_x_256:
[----:B------:R-:W-:Y:S05]  /*b2f0*/  BSYNC B1 ;  /* 0x0000000000017941 */ /* 0x000fea0003800000 */
.L_x_255:
        /* <DEDUP_REMOVED lines=13> */
.L_x_258:
[----:B------:R-:W-:Y:S05]  /*b3d0*/  BSYNC B1 ;  /* 0x0000000000017941 */ /* 0x000fea0003800000 */
.L_x_257:
        /* <DEDUP_REMOVED lines=13> */
.L_x_260:
[----:B------:R-:W-:Y:S05]  /*b4b0*/  BSYNC B1 ;  /* 0x0000000000017941 */ /* 0x000fea0003800000 */
.L_x_259:
        /* <DEDUP_REMOVED lines=13> */
.L_x_262:
[----:B------:R-:W-:Y:S05]  /*b590*/  BSYNC B1 ;  /* 0x0000000000017941 */ /* 0x000fea0003800000 */
.L_x_261:
        /* <DEDUP_REMOVED lines=13> */
.L_x_264:
[----:B------:R-:W-:Y:S05]  /*b670*/  BSYNC B1 ;  /* 0x0000000000017941 */ /* 0x000fea0003800000 */
.L_x_263:
        /* <DEDUP_REMOVED lines=13> */
.L_x_266:
[----:B------:R-:W-:Y:S05]  /*b750*/  BSYNC B1 ;  /* 0x0000000000017941 */ /* 0x000fea0003800000 */
.L_x_265:
        /* <DEDUP_REMOVED lines=13> */
.L_x_268:
[----:B------:R-:W-:Y:S05]  /*b830*/  BSYNC B1 ;  /* 0x0000000000017941 */ /* 0x000fea0003800000 */
.L_x_267:
        /* <DEDUP_REMOVED lines=13> */
.L_x_270:
[----:B------:R-:W-:Y:S05]  /*b910*/  BSYNC B1 ;  /* 0x0000000000017941 */ /* 0x000fea0003800000 */
.L_x_269:
        /* <DEDUP_REMOVED lines=13> */
.L_x_272:
[----:B------:R-:W-:Y:S05]  /*b9f0*/  BSYNC B1 ;  /* 0x0000000000017941 */ /* 0x000fea0003800000 */
.L_x_271:
        /* <DEDUP_REMOVED lines=13> */
.L_x_274:
[----:B------:R-:W-:Y:S05]  /*bad0*/  BSYNC B1 ;  /* 0x0000000000017941 */ /* 0x000fea0003800000 */
.L_x_273:
        /* <DEDUP_REMOVED lines=13> */
.L_x_276:
[----:B------:R-:W-:Y:S05]  /*bbb0*/  BSYNC B1 ;  /* 0x0000000000017941 */ /* 0x000fea0003800000 */
.L_x_275:
        /* <DEDUP_REMOVED lines=13> */
.L_x_278:
[----:B------:R-:W-:Y:S05]  /*bc90*/  BSYNC B1 ;  /* 0x0000000000017941 */ /* 0x000fea0003800000 */
.L_x_277:
        /* <DEDUP_REMOVED lines=13> */
.L_x_280:
[----:B------:R-:W-:Y:S05]  /*bd70*/  BSYNC B1 ;  /* 0x0000000000017941 */ /* 0x000fea0003800000 */
.L_x_279:
        /* <DEDUP_REMOVED lines=13> */
.L_x_282:
[----:B------:R-:W-:Y:S05]  /*be50*/  BSYNC B1 ;  /* 0x0000000000017941 */ /* 0x000fea0003800000 */
.L_x_281:
        /* <DEDUP_REMOVED lines=13> */
.L_x_284:
[----:B------:R-:W-:Y:S05]  /*bf30*/  BSYNC B1 ;  /* 0x0000000000017941 */ /* 0x000fea0003800000 */
.L_x_283:
        /* <DEDUP_REMOVED lines=13> */
.L_x_286:
[----:B------:R-:W-:Y:S05]  /*c010*/  BSYNC B1 ;  /* 0x0000000000017941 */ /* 0x000fea0003800000 */
.L_x_285:
        /* <DEDUP_REMOVED lines=13> */
.L_x_288:
[----:B------:R-:W-:Y:S05]  /*c0f0*/  BSYNC B1 ;  /* 0x0000000000017941 */ /* 0x000fea0003800000 */
.L_x_287:
        /* <DEDUP_REMOVED lines=13> */
.L_x_290:
[----:B------:R-:W-:Y:S05]  /*c1d0*/  BSYNC B1 ;  /* 0x0000000000017941 */ /* 0x000fea0003800000 */
.L_x_289:
        /* <DEDUP_REMOVED lines=13> */
.L_x_292:
[----:B------:R-:W-:Y:S05]  /*c2b0*/  BSYNC B1 ;  /* 0x0000000000017941 */ /* 0x000fea0003800000 */
.L_x_291:
        /* <DEDUP_REMOVED lines=13> */
.L_x_294:
[----:B------:R-:W-:Y:S05]  /*c390*/  BSYNC B1 ;  /* 0x0000000000017941 */ /* 0x000fea0003800000 */
.L_x_293:
[----:B------:R-:W-:Y:S05]  /*c3a0*/  @P1 BRA `(.L_x_295) ;  /* 0x00000020009c1947 */ /* 0x000fea0003800000 */
[----:B------:R-:W2:Y:S01]  /*c3b0*/  LDL.LU R2, [R1+0x6c] ;  /* 0x00006c0001027983 */ /* 0x000ea20000300800 */
[----:B-----5:R-:W-:-:S04]  /*c3c0*/  LOP3.LUT R0, R0, 0xff, RZ, 0xc0, !PT ;  /* 0x000000ff00007812 */ /* 0x020fc800078ec0ff */
[----:B------:R-:W-:-:S05]  /*c3d0*/  F2FP.F16.E4M3.UNPACK_B R0, R0 ;  /* 0x00000000ff00723e */ /* 0x000fca00020006ff */
[----:B------:R-:W-:-:S05]  /*c3e0*/  HADD2.F32 R0, -RZ, R0.H0_H0 ;  /* 0x20000000ff007230 */ /* 0x000fca0000004100 */
[----:B------:R-:W-:-:S04]  /*c3f0*/  FMUL R0, R0, UR21 ;  /* 0x0000001500007c20 */ /* 0x000fc80008400000 */
[----:B--2---:R-:W-:-:S05]  /*c400*/  FFMA R0, R2, UR20, R0 ;  /* 0x0000001402007c23 */ /* 0x004fca0008000000 */
[----:B0-----:R-:W-:-:S05]  /*c410*/  F2FP.SATFINITE.E4M3.F32.PACK_AB_MERGE_C R3, RZ, R0, RZ ;  /* 0x00000000ff03723e */ /* 0x001fca00048070ff */
[----:B------:R0:W-:Y:S01]  /*c420*/  STG.E.U8 desc[UR18][R26.64+0xf9], R3 ;  /* 0x0000f9031a007986 */ /* 0x0001e2000c101112 */
[----:B------:R-:W-:Y:S05]  /*c430*/  BRA `(.L_x_295) ;  /* 0x0000002000787947 */ /* 0x000fea0003800000 */
.L_x_38:
[----:B------:R-:W-:Y:S01]  /*c440*/  ISETP.GE.AND P1, PT, R38, 0x1, PT ;  /* 0x000000012600780c */ /* 0x000fe20003f26270 */
[----:B------:R-:W-:Y:S01]  /*c450*/  FMUL R228, R228, UR20 ;  /* 0x00000014e4e47c20 */ /* 0x000fe20008400000 */
[----:B------:R-:W-:Y:S01]  /*c460*/  FMUL R227, R227, UR20 ;  /* 0x00000014e3e37c20 */ /* 0x000fe20008400000 */
[----:B------:R-:W-:Y:S01]  /*c470*/  ISETP.GE.AND P0, PT, R38, 0x9, PT ;  /* 0x000000092600780c */ /* 0x000fe20003f06270 */
[----:B------:R-:W-:Y:S01]  /*c480*/  FMUL R226, R226, UR20 ;  /* 0x00000014e2e27c20 */ /* 0x000fe20008400000 */
[C---:B------:R-:W-:Y:S02]  /*c490*/  ISETP.LT.OR P4, PT, R35.reuse, 0x1, !P1 ;  /* 0x000000012300780c */ /* 0x040fe40004f81670 */
[----:B------:R-:W-:Y:S02]  /*c4a0*/  ISETP.LT.OR P5, PT, R35, 0x2, !P1 ;  /* 0x000000022300780c */ /* 0x000fe40004fa1670 */
[----:B------:R-:W-:Y:S02]  /*c4b0*/  F2FP.SATFINITE.E4M3.F32.PACK_AB_MERGE_C R29, RZ, R228, RZ ;  /* 0x000000e4ff1d723e */ /* 0x000fe400048070ff */
[----:B------:R-:W-:-:S02]  /*c4c0*/  F2FP.SATFINITE.E4M3.F32.PACK_AB_MERGE_C R227, RZ, R227, RZ ;  /* 0x000000e3ffe3723e */ /* 0x000fc400048070ff */
[----:B------:R-:W-:Y:S01]  /*c4d0*/  ISETP.LT.OR P3, PT, R35, 0x1, !P0 ;  /* 0x000000012300780c */ /* 0x000fe20004761670 */
[----:B------:R-:W-:-:S04]  /*c4e0*/  FMUL R225, R225, UR20 ;  /* 0x00000014e1e17c20 */ /* 0x000fc80008400000 */
[----:B------:R0:W-:Y:S01]  /*c4f0*/  @!P4 STG.E.U8 desc[UR18][R24.64], R29 ;  /* 0x0000001d1800c986 */ /* 0x0001e2000c101112 */
[----:B------:R-:W-:-:S03]  /*c500*/  ISETP.LT.OR P4, PT, R35, 0x2, !P0 ;  /* 0x000000022300780c */ /* 0x000fc60004781670 */
[----:B------:R2:W-:Y:S01]  /*c510*/  @!P5 STG.E.U8 desc[UR18][R24.64+0x1], R227 ;  /* 0x000001e31800d986 */ /* 0x0005e2000c101112 */
[C---:B------:R-:W-:Y:S01]  /*c520*/  ISETP.LT.OR P5, PT, R35.reuse, 0x9, !P1 ;  /* 0x000000092300780c */ /* 0x040fe20004fa1670 */
[----:B------:R-:W-:Y:S01]  /*c530*/  FMUL R224, R224, UR20 ;  /* 0x00000014e0e07c20 */ /* 0x000fe20008400000 */
[----:B------:R-:W-:Y:S01]  /*c540*/  ISETP.LT.OR P6, PT, R35, 0xa, !P1 ;  /* 0x0000000a2300780c */ /* 0x000fe20004fc1670 */
[----:B------:R-:W-:Y:S01]  /*c550*/  FMUL R223, R223, UR20 ;  /* 0x00000014dfdf7c20 */ /* 0x000fe20008400000 */
[----:B------:R-:W-:Y:S02]  /*c560*/  F2FP.SATFINITE.E4M3.F32.PACK_AB_MERGE_C R31, RZ, R226, RZ ;  /* 0x000000e2ff1f723e */ /* 0x000fe400048070ff */
[----:B------:R-:W-:Y:S02]  /*c570*/  F2FP.SATFINITE.E4M3.F32.PACK_AB_MERGE_C R225, RZ, R225, RZ ;  /* 0x000000e1ffe1723e */ /* 0x000fe400048070ff */
[----:B0-----:R-:W-:Y:S01]  /*c580*/  F2FP.SATFINITE.E4M3.F32.PACK_AB_MERGE_C R29, RZ, R224, RZ ;  /* 0x000000e0ff1d723e */ /* 0x001fe200048070ff */
[----:B------:R-:W-:Y:S01]  /*c590*/  @!P3 STG.E.U8 desc[UR18][R26.64], R31 ;  /* 0x0000001f1a00b986 */ /* 0x000fe2000c101112 */
[----:B------:R-:W-:-:S02]  /*c5a0*/  F2FP.SATFINITE.E4M3.F32.PACK_AB_MERGE_C R223, RZ, R223, RZ ;  /* 0x000000dfffdf723e */ /* 0x000fc400048070ff */
[C---:B------:R-:W-:Y:S01]  /*c5b0*/  ISETP.LT.OR P3, PT, R35.reuse, 0x9, !P0 ;  /* 0x000000092300780c */ /* 0x040fe20004761670 */
[----:B------:R-:W-:Y:S01]  /*c5c0*/  @!P4 STG.E.U8 desc[UR18][R26.64+0x1], R225 ;  /* 0x000001e11a00c986 */ /* 0x000fe2000c101112 */
[----:B------:R-:W-:-:S03]  /*c5d0*/  ISETP.LT.OR P4, PT, R35, 0xa, !P0 ;  /* 0x0000000a2300780c */ /* 0x000fc60004781670 */
[----:B------:R0:W-:Y:S01]  /*c5e0*/  @!P5 STG.E.U8 desc[UR18][R24.64+0x8], R29 ;  /* 0x0000081d1800d986 */ /* 0x0001e2000c101112 */
[----:B------:R-:W-:Y:S01]  /*c5f0*/  ISETP.LT.OR P5, PT, R35, 0x11, !P1 ;  /* 0x000000112300780c */ /* 0x000fe20004fa1670 */
[----:B------:R-:W-:Y:S01]  /*c600*/  FMUL R222, R222, UR20 ;  /* 0x00000014dede7c20 */ /* 0x000fe20008400000 */
[----:B------:R-:W-:Y:S01]  /*c610*/  FMUL R221, R221, UR20 ;  /* 0x00000014dddd7c20 */ /* 0x000fe20008400000 */
[----:B------:R-:W-:Y:S01]  /*c620*/  FMUL R220, R220, UR20 ;  /* 0x00000014dcdc7c20 */ /* 0x000fe20008400000 */
[----:B------:R-:W-:Y:S01]  /*c630*/  @!P6 STG.E.U8 desc[UR18][R24.64+0x9], R223 ;  /* 0x000009df1800e986 */ /* 0x000fe2000c101112 */
[----:B------:R-:W-:Y:S01]  /*c640*/  ISETP.LT.OR P6, PT, R35, 0x12, !P1 ;  /* 0x000000122300780c */ /* 0x000fe20004fc1670 */
[----:B------:R-:W-:Y:S01]  /*c650*/  FMUL R219, R219, UR20 ;  /* 0x00000014dbdb7c20 */ /* 0x000fe20008400000 */
[----:B------:R-:W-:Y:S01]  /*c660*/  F2FP.SATFINITE.E4M3.F32.PACK_AB_MERGE_C R33, RZ, R222, RZ ;  /* 0x000000deff21723e */ /* 0x000fe200048070ff */
[----:B--2---:R-:W2:Y:S01]  /*c670*/  LDL.LU R227, [R1+0x8] ;  /* 0x0000080001e37983 */ /* 0x004ea20000300800 */
[----:B------:R-:W-:-:S02]  /*c680*/  F2FP.SATFINITE.E4M3.F32.PACK_AB_MERGE_C R221, RZ, R221, RZ ;  /* 0x000000ddffdd723e */ /* 0x000fc400048070ff */
[----:B0-----:R-:W-:Y:S01]  /*c690*/  F2FP.SATFINITE.E4M3.F32.PACK_AB_MERGE_C R29, RZ, R220, RZ ;  /* 0x000000dcff1d723e */ /* 0x001fe200048070ff */
[----:B------:R-:W3:Y:S04]  /*c6a0*/  LDL.LU R226, [R1+0x4] ;  /* 0x0000040001e27983 */ /* 0x000ee80000300800 */
[----:B------:R-:W4:Y:S01]  /*c6b0*/  LDL.LU R224, [R1] ;  /* 0x0000000001e07983 */ /* 0x000f220000300800 */
[----:B------:R-:W-:-:S03]  /*c6c0*/  F2FP.SATFINITE.E4M3.F32.PACK_AB_MERGE_C R219, RZ, R219, RZ ;  /* 0x000000dbffdb723e */ /* 0x000fc600048070ff */
[----:B------:R-:W-:Y:S01]  /*c6d0*/  @!P3 STG.E.U8 desc[UR18][R26.64+0x8], R33 ;  /* 0x000008211a00b986 */ /* 0x000fe2000c101112 */
[----:B------:R-:W-:-:S03]  /*c6e0*/  ISETP.LT.OR P3, PT, R35, 0x11, !P0 ;  /* 0x000000112300780c */ /* 0x000fc60004761670 */
        /* <DEDUP_REMOVED lines=11> */
[----:B------:R-:W-:Y:S01]  /*c7a0*/  FMUL R214, R214, UR20 ;  /* 0x00000014d6d67c20 */ /* 0x000fe20008400000 */
[----:B------:R-:W-:Y:S01]  /*c7b0*/  F2FP.SATFINITE.E4M3.F32.PACK_AB_MERGE_C R217, RZ, R217, RZ ;  /* 0x000000d9ffd9723e */ /* 0x000fe200048070ff */
[----:B------:R-:W-:Y:S01]  /*c7c0*/  FMUL R213, R213, UR20 ;  /* 0x00000014d5d57c20 */ /* 0x000fe20008400000 */
[----:B0-----:R-:W-:Y:S01]  /*c7d0*/  F2FP.SATFINITE.E4M3.F32.PACK_AB_MERGE_C R29, RZ, R216, RZ ;  /* 0x000000d8ff1d723e */ /* 0x001fe200048070ff */
[----:B------:R-:W-:Y:S01]  /*c7e0*/  @!P3 STG.E.U8 desc[UR18][R26.64+0x10], R31 ;  /* 0x0000101f1a00b986 */ /* 0x000fe2000c101112 */
[----:B------:R-:W-:-:S02]  /*c7f0*/  F2FP.SATFINITE.E4M3.F32.PACK_AB_MERGE_C R215, RZ, R215, RZ ;  /* 0x000000d7ffd7723e */ /* 0x000fc400048070ff */
[C---:B------:R-:W-:Y:S01]  /*c800*/  ISETP.LT.OR P3, PT, R35.reuse, 0x19, !P0 ;  /* 0x000000192300780c */ /* 0x040fe20004761670 */
[----:B------:R-:W-:Y:S01]  /*c810*/  @!P4 STG.E.U8 desc[UR18][R26.64+0x11], R217 ;  /* 0x000011d91a00c986 */ /* 0x000fe2000c101112 */
[----:B------:R-:W-:-:S03]  /*c820*/  ISETP.LT.OR P4, PT, R35, 0x1a, !P0 ;  /* 0x0000001a2300780c */ /* 0x000fc60004781670 */
[----:B------:R0:W-:Y:S01]  /*c830*/  @!P5 STG.E.U8 desc[UR18][R24.64+0x18], R29 ;  /* 0x0000181d1800d986 */ /* 0x0001e2000c101112 */
[C---:B------:R-:W-:Y:S01]  /*c840*/  ISETP.LT.OR P5, PT, R35.reuse, 0x21, !P1 ;  /* 0x000000212300780c */ /* 0x040fe20004fa1670 */
[----:B------:R-:W-:Y:S02]  /*c850*/  FMUL R212, R212, UR20 ;  /* 0x00000014d4d47c20 */ /* 0x000fe40008400000 */
[----:B------:R-:W-:Y:S01]  /*c860*/  @!P6 STG.E.U8 desc[UR18][R24.64+0x19], R215 ;  /* 0x000019d71800e986 */ /* 0x000fe2000c101112 */
[----:B------:R-:W-:Y:S01]  /*c870*/  ISETP.LT.OR P6, PT, R35, 0x22, !P1 ;  /* 0x000000222300780c */ /* 0x000fe20004fc1670 */
[----:B------:R-:W-:Y:S01]  /*c880*/  FMUL R211, R211, UR20 ;  /* 0x00000014d3d37c20 */ /* 0x000fe20008400000 */
[----:B------:R-:W-:Y:S01]  /*c890*/  F2FP.SATFINITE.E4M3.F32.PACK_AB_MERGE_C R33, RZ, R214, RZ ;  /* 0x000000d6ff21723e */ /* 0x000fe200048070ff */
[----:B------:R-:W-:Y:S01]  /*c8a0*/  FMUL R210, R210, UR20 ;  /* 0x00000014d2d27c20 */ /* 0x000fe20008400000 */
[----:B------:R-:W-:Y:S01]  /*c8b0*/  F2FP.SATFINITE.E4M3.F32.PACK_AB_MERGE_C R213, RZ, R213, RZ ;  /* 0x000000d5ffd5723e */ /* 0x000fe200048070ff */
[----:B------:R-:W-:Y:S01]  /*c8c0*/  FMUL R209, R209, UR20 ;  /* 0x00000014d1d17c20 */ /* 0x000fe20008400000 */
        /* <DEDUP_REMOVED lines=8> */
[----:B------:R-:W-:-:S03]  /*c950*/  ISETP.LT.OR P5, PT, R35, 0x29, !P1 ;  /* 0x000000292300780c */ /* 0x000fc60004fa1670 */
        /* <DEDUP_REMOVED lines=240> */
[----:B------:R1:W-:Y:S01]  /*d860*/  @!P6 STG.E.U8 desc[UR18][R24.64+0x99], R23 ;  /* 0x000099171800e986 */ /* 0x0003e2000c101112 */
        /* <DEDUP_REMOVED lines=11> */
[----:B------:R0:W-:Y:S01]  /*d920*/  @!P4 STG.E.U8 desc[UR18][R26.64+0x99], R21 ;  /* 0x000099151a00c986 */ /* 0x0001e2000c101112 */
[----:B------:R-:W-:-:S03]  /*d930*/  ISETP.LT.OR P4, PT, R35, 0xa2, !P0 ;  /* 0x000000a22300780c */ /* 0x000fc60004781670 */
[----:B------:R-:W-:Y:S01]  /*d940*/  @!P5 STG.E.U8 desc[UR18][R24.64+0xa0], R29 ;  /* 0x0000a01d1800d986 */ /* 0x000fe2000c101112 */
[----:B------:R-:W-:-:S03]  /*d950*/  ISETP.LT.OR P5, PT, R35, 0xa9, !P1 ;  /* 0x000000a92300780c */ /* 0x000fc60004fa1670 */
[----:B------:R2:W-:Y:S01]  /*d960*/  @!P6 STG.E.U8 desc[UR18][R24.64+0xa1], R19 ;  /* 0x0000a1131800e986 */ /* 0x0005e2000c101112 */
[----:B------:R-:W-:Y:S01]  /*d970*/  ISETP.LT.OR P6, PT, R35, 0xaa, !P1 ;  /* 0x000000aa2300780c */ /* 0x000fe20004fc1670 */
[----:B------:R-:W-:Y:S01]  /*d980*/  FMUL R15, R15, UR20 ;  /* 0x000000140f0f7c20 */ /* 0x000fe20008400000 */
[----:B-1----:R-:W-:Y:S01]  /*d990*/  F2FP.SATFINITE.E4M3.F32.PACK_AB_MERGE_C R23, RZ, R18, RZ ;  /* 0x00000012ff17723e */ /* 0x002fe200048070ff */
[----:B------:R-:W-:Y:S01]  /*d9a0*/  FMUL R14, R14, UR20 ;  /* 0x000000140e0e7c20 */ /* 0x000fe20008400000 */
[----:B------:R-:W-:Y:S01]  /*d9b0*/  F2FP.SATFINITE.E4M3.F32.PACK_AB_MERGE_C R17, RZ, R17, RZ ;  /* 0x00000011ff11723e */ /* 0x000fe200048070ff */
[----:B------:R-:W-:Y:S01]  /*d9c0*/  FMUL R13, R13, UR20 ;  /* 0x000000140d0d7c20 */ /* 0x000fe20008400000 */
[----:B0-----:R-:W-:Y:S01]  /*d9d0*/  F2FP.SATFINITE.E4M3.F32.PACK_AB_MERGE_C R21, RZ, R16, RZ ;  /* 0x00000010ff15723e */ /* 0x001fe200048070ff */
[----:B------:R-:W-:Y:S01]  /*d9e0*/  @!P3 STG.E.U8 desc[UR18][R26.64+0xa0], R23 ;  /* 0x0000a0171a00b986 */ /* 0x000fe2000c101112 */
[----:B------:R-:W-:Y:S02]  /*d9f0*/  F2FP.SATFINITE.E4M3.F32.PACK_AB_MERGE_C R15, RZ, R15, RZ ;  /* 0x0000000fff0f723e */ /* 0x000fe400048070ff */
[C---:B------:R-:W-:Y:S01]  /*da00*/  ISETP.LT.OR P3, PT, R35.reuse, 0xa9, !P0 ;  /* 0x000000a92300780c */ /* 0x040fe20004761670 */
[----:B------:R-:W-:Y:S01]  /*da10*/  @!P4 STG.E.U8 desc[UR18][R26.64+0xa1], R17 ;  /* 0x0000a1111a00c986 */ /* 0x000fe2000c101112 */
[----:B------:R-:W-:-:S03]  /*da20*/  ISETP.LT.OR P4, PT, R35, 0xaa, !P0 ;  /* 0x000000aa2300780c */ /* 0x000fc60004781670 */
[----:B------:R-:W-:Y:S01]  /*da30*/  @!P5 STG.E.U8 desc[UR18][R24.64+0xa8], R21 ;  /* 0x0000a8151800d986 */ /* 0x000fe2000c101112 */
[C---:B------:R-:W-:Y:S01]  /*da40*/  ISETP.LT.OR P5, PT, R35.reuse, 0xb1, !P1 ;  /* 0x000000b12300780c */ /* 0x040fe20004fa1670 */
[----:B------:R-:W-:Y:S02]  /*da50*/  FMUL R12, R12, UR20 ;  /* 0x000000140c0c7c20 */ /* 0x000fe40008400000 */
[----:B------:R0:W-:Y:S01]  /*da60*/  @!P6 STG.E.U8 desc[UR18][R24.64+0xa9], R15 ;  /* 0x0000a90f1800e986 */ /* 0x0001e2000c101112 */
[----:B------:R-:W-:Y:S01]  /*da70*/  ISETP.LT.OR P6, PT, R35, 0xb2, !P1 ;  /* 0x000000b22300780c */ /* 0x000fe20004fc1670 */
[----:B------:R-:W-:Y:S01]  /*da80*/  FMUL R11, R11, UR20 ;  /* 0x000000140b0b7c20 */ /* 0x000fe20008400000 */
[----:B--2---:R-:W-:Y:S01]  /*da90*/  F2FP.SATFINITE.E4M3.F32.PACK_AB_MERGE_C R19, RZ, R14, RZ ;  /* 0x0000000eff13723e */ /* 0x004fe200048070ff */
[----:B------:R-:W2:Y:S01]  /*daa0*/  LDL.LU R223, [R1+0x18] ;  /* 0x0000180001df7983 */ /* 0x000ea20000300800 */
[----:B------:R-:W-:Y:S02]  /*dab0*/  F2FP.SATFINITE.E4M3.F32.PACK_AB_MERGE_C R13, RZ, R13, RZ ;  /* 0x0000000dff0d723e */ /* 0x000fe400048070ff */
[----:B------:R-:W-:Y:S01]  /*dac0*/  F2FP.SATFINITE.E4M3.F32.PACK_AB_MERGE_C R11, RZ, R11, RZ ;  /* 0x0000000bff0b723e */ /* 0x000fe200048070ff */
[----:B------:R-:W-:Y:S01]  /*dad0*/  @!P3 STG.E.U8 desc[UR18][R26.64+0xa8], R19 ;  /* 0x0000a8131a00b986 */ /* 0x000fe2000c101112 */
[----:B0-----:R-:W-:-:S03]  /*dae0*/  F2FP.SATFINITE.E4M3.F32.PACK_AB_MERGE_C R15, RZ, R12, RZ ;  /* 0x0000000cff0f723e */ /* 0x001fc600048070ff */
[----:B------:R0:W-:Y:S01]  /*daf0*/  @!P4 STG.E.U8 desc[UR18][R26.64+0xa9], R13 ;  /* 0x0000a90d1a00c986 */ /* 0x0001e2000c101112 */
[C---:B------:R-:W-:Y:S02]  /*db00*/  ISETP.LT.OR P3, PT, R35.reuse, 0xb1, !P0 ;  /* 0x000000b12300780c */ /* 0x040fe40004761670 */
[C---:B------:R-:W-:Y:S01]  /*db10*/  ISETP.LT.OR P4, PT, R35.reuse, 0xb2, !P0 ;  /* 0x000000b22300780c */ /* 0x040fe20004781670 */
[----:B------:R-:W-:Y:S01]  /*db20*/  @!P5 STG.E.U8 desc[UR18][R24.64+0xb0], R15 ;  /* 0x0000b00f1800d986 */ /* 0x000fe2000c101112 */
[----:B------:R-:W-:Y:S01]  /*db30*/  ISETP.LT.OR P5, PT, R35, 0xb9, !P1 ;  /* 0x000000b92300780c */ /* 0x000fe20004fa1670 */
[----:B------:R-:W-:Y:S01]  /*db40*/  FMUL R10, R10, UR20 ;  /* 0x000000140a0a7c20 */ /* 0x000fe20008400000 */
[----:B------:R-:W-:Y:S01]  /*db50*/  FMUL R9, R9, UR20 ;  /* 0x0000001409097c20 */ /* 0x000fe20008400000 */
[----:B------:R-:W2:Y:S01]  /*db60*/  LDL.LU R222, [R1+0x14] ;  /* 0x0000140001de7983 */ /* 0x000ea20000300800 */
[----:B------:R-:W-:-:S03]  /*db70*/  FMUL R8, R8, UR20 ;  /* 0x0000001408087c20 */ /* 0x000fc60008400000 */
[----:B------:R-:W2:Y:S01]  /*db80*/  LDL.LU R220, [R1+0x10] ;  /* 0x0000100001dc7983 */ /* 0x000ea20000300800 */
[----:B------:R-:W-:-:S03]  /*db90*/  F2FP.SATFINITE.E4M3.F32.PACK_AB_MERGE_C R17, RZ, R10, RZ ;  /* 0x0000000aff11723e */ /* 0x000fc600048070ff */
[----:B------:R-:W2:Y:S01]  /*dba0*/  LDL.LU R221, [R1+0xc] ;  /* 0x00000c0001dd7983 */ /* 0x000ea20000300800 */
[----:B------:R-:W-:Y:S01]  /*dbb0*/  F2FP.SATFINITE.E4M3.F32.PACK_AB_MERGE_C R9, RZ, R9, RZ ;  /* 0x00000009ff09723e */ /* 0x000fe200048070ff */
[----:B------:R-:W-:Y:S01]  /*dbc0*/  FMUL R7, R7, UR20 ;  /* 0x0000001407077c20 */ /* 0x000fe20008400000 */
[----:B0-----:R-:W-:Y:S01]  /*dbd0*/  F2FP.SATFINITE.E4M3.F32.PACK_AB_MERGE_C R13, RZ, R8, RZ ;  /* 0x00000008ff0d723e */ /* 0x001fe200048070ff */
[----:B------:R0:W-:Y:S01]  /*dbe0*/  @!P6 STG.E.U8 desc[UR18][R24.64+0xb1], R11 ;  /* 0x0000b10b1800e986 */ /* 0x0001e2000c101112 */
[----:B------:R-:W-:Y:S01]  /*dbf0*/  ISETP.LT.OR P6, PT, R35, 0xba, !P1 ;  /* 0x000000ba2300780c */ /* 0x000fe20004fc1670 */
[----:B-----5:R-:W-:Y:S01]  /*dc00*/  FMUL R2, R2, UR20 ;  /* 0x0000001402027c20 */ /* 0x020fe20008400000 */
[----:B------:R-:W-:Y:S01]  /*dc10*/  F2FP.SATFINITE.E4M3.F32.PACK_AB_MERGE_C R7, RZ, R7, RZ ;  /* 0x00000007ff07723e */ /* 0x000fe200048070ff */
[----:B------:R-:W-:Y:S01]  /*dc20*/  @!P3 STG.E.U8 desc[UR18][R26.64+0xb0], R17 ;  /* 0x0000b0111a00b986 */ /* 0x000fe2000c101112 */
[----:B------:R-:W-:Y:S01]  /*dc30*/  FMUL R3, R3, UR20 ;  /* 0x0000001403037c20 */ /* 0x000fe20008400000 */
[----:B------:R-:W-:Y:S01]  /*dc40*/  FMUL R4, R4, UR20 ;  /* 0x0000001404047c20 */ /* 0x000fe20008400000 */
[C---:B------:R-:W-:Y:S01]  /*dc50*/  ISETP.LT.OR P3, PT, R35.reuse, 0xb9, !P0 ;  /* 0x000000b92300780c */ /* 0x040fe20004761670 */
[----:B------:R1:W-:Y:S01]  /*dc60*/  @!P4 STG.E.U8 desc[UR18][R26.64+0xb1], R9 ;  /* 0x0000b1091a00c986 */ /* 0x0003e2000c101112 */
[----:B------:R-:W-:Y:S01]  /*dc70*/  ISETP.LT.OR P4, PT, R35, 0xba, !P0 ;  /* 0x000000ba2300780c */ /* 0x000fe20004781670 */
[----:B------:R-:W-:Y:S01]  /*dc80*/  FMUL R6, R6, UR20 ;  /* 0x0000001406067c20 */ /* 0x000fe20008400000 */
[----:B------:R-:W-:Y:S01]  /*dc90*/  FMUL R5, R5, UR20 ;  /* 0x0000001405057c20 */ /* 0x000fe20008400000 */
[----:B------:R3:W-:Y:S01]  /*dca0*/  @!P5 STG.E.U8 desc[UR18][R24.64+0xb8], R13 ;  /* 0x0000b80d1800d986 */ /* 0x0007e2000c101112 */
[----:B------:R-:W-:Y:S01]  /*dcb0*/  ISETP.LT.OR P5, PT, R35, 0xc1, !P1 ;  /* 0x000000c12300780c */ /* 0x000fe20004fa1670 */
[----:B------:R-:W-:Y:S01]  /*dcc0*/  FMUL R0, R0, UR20 ;  /* 0x0000001400007c20 */ /* 0x000fe20008400000 */
[----:B0-----:R-:W-:Y:S01]  /*dcd0*/  F2FP.SATFINITE.E4M3.F32.PACK_AB_MERGE_C R11, RZ, R6, RZ ;  /* 0x00000006ff0b723e */ /* 0x001fe200048070ff */
[----:B------:R-:W2:Y:S01]  /*dce0*/  LDL.LU R225, [R1+0x1c] ;  /* 0x00001c0001e17983 */ /* 0x000ea20000300800 */
[----:B------:R-:W-:-:S03]  /*dcf0*/  F2FP.SATFINITE.E4M3.F32.PACK_AB_MERGE_C R5, RZ, R5, RZ ;  /* 0x00000005ff05723e */ /* 0x000fc600048070ff */
[----:B------:R0:W-:Y:S01]  /*dd00*/  @!P6 STG.E.U8 desc[UR18][R24.64+0xb9], R7 ;  /* 0x0000b9071800e986 */ /* 0x0001e2000c101112 */
[----:B-1----:R-:W-:Y:S01]  /*dd10*/  F2FP.SATFINITE.E4M3.F32.PACK_AB_MERGE_C R9, RZ, R4, RZ ;  /* 0x00000004ff09723e */ /* 0x002fe200048070ff */
[----:B------:R-:W-:Y:S01]  /*dd20*/  FMUL R4, R227, UR20 ;  /* 0x00000014e3047c20 */ /* 0x000fe20008400000 */
[C---:B------:R-:W-:Y:S01]  /*dd30*/  ISETP.LT.OR P6, PT, R35.reuse, 0xc2, !P1 ;  /* 0x000000c22300780c */ /* 0x040fe20004fc1670 */
[----:B------:R-:W-:Y:S01]  /*dd40*/  @!P3 STG.E.U8 desc[UR18][R26.64+0xb8], R11 ;  /* 0x0000b80b1a00b986 */ /* 0x000fe2000c101112 */
[----:B---3--:R-:W-:Y:S01]  /*dd50*/  F2FP.SATFINITE.E4M3.F32.PACK_AB_MERGE_C R13, RZ, R2, RZ ;  /* 0x00000002ff0d723e */ /* 0x008fe200048070ff */
[----:B----4-:R-:W-:Y:S01]  /*dd60*/  FMUL R2, R224, UR20 ;  /* 0x00000014e0027c20 */ /* 0x010fe20008400000 */
[----:B------:R-:W-:Y:S01]  /*dd70*/  ISETP.LT.OR P3, PT, R35, 0xc1, !P0 ;  /* 0x000000c12300780c */ /* 0x000fe20004761670 */
[----:B------:R-:W3:Y:S01]  /*dd80*/  LDL.LU R224, [R1+0x20] ;  /* 0x0000200001e07983 */ /* 0x000ee20000300800 */
[----:B0-----:R-:W-:Y:S01]  /*dd90*/  F2FP.SATFINITE.E4M3.F32.PACK_AB_MERGE_C R7, RZ, R3, RZ ;  /* 0x00000003ff07723e */ /* 0x001fe200048070ff */
[----:B------:R-:W-:-:S02]  /*dda0*/  FMUL R3, R226, UR20 ;  /* 0x00000014e2037c20 */ /* 0x000fc40008400000 */
[----:B------:R0:W-:Y:S01]  /*ddb0*/  @!P4 STG.E.U8 desc[UR18][R26.64+0xb9], R5 ;  /* 0x0000b9051a00c986 */ /* 0x0001e2000c101112 */
[----:B------:R-:W-:-:S03]  /*ddc0*/  ISETP.LT.OR P4, PT, R35, 0xc2, !P0 ;  /* 0x000000c22300780c */ /* 0x000fc60004781670 */
[----:B------:R-:W4:Y:S04]  /*ddd0*/  LDL.LU R226, [R1+0x24] ;  /* 0x0000240001e27983 */ /* 0x000f280000300800 */
[----:B------:R-:W4:Y:S04]  /*dde0*/  LDL.LU R227, [R1+0x28] ;  /* 0x0000280001e37983 */ /* 0x000f280000300800 */
[----:B------:R-:W-:Y:S01]  /*ddf0*/  @!P5 STG.E.U8 desc[UR18][R24.64+0xc0], R9 ;  /* 0x0000c0091800d986 */ /* 0x000fe2000c101112 */
[C---:B------:R-:W-:Y:S02]  /*de00*/  ISETP.LT.OR P5, PT, R35.reuse, 0xc9, !P1 ;  /* 0x000000c92300780c */ /* 0x040fe40004fa1670 */
[----:B0-----:R-:W-:Y:S01]  /*de10*/  F2FP.SATFINITE.E4M3.F32.PACK_AB_MERGE_C R5, RZ, R0, RZ ;  /* 0x00000000ff05723e */ /* 0x001fe200048070ff */
[----:B------:R0:W-:Y:S01]  /*de20*/  @!P6 STG.E.U8 desc[UR18][R24.64+0xc1], R7 ;  /* 0x0000c1071800e986 */ /* 0x0001e2000c101112 */
[----:B------:R-:W-:-:S03]  /*de30*/  ISETP.LT.OR P6, PT, R35, 0xca, !P1 ;  /* 0x000000ca2300780c */ /* 0x000fc60004fc1670 */
[----:B------:R-:W-:Y:S01]  /*de40*/  @!P3 STG.E.U8 desc[UR18][R26.64+0xc0], R13 ;  /* 0x0000c00d1a00b986 */ /* 0x000fe2000c101112 */
[----:B------:R-:W-:-:S03]  /*de50*/  ISETP.LT.OR P3, PT, R35, 0xc9, !P0 ;  /* 0x000000c92300780c */ /* 0x000fc60004761670 */
[----:B------:R1:W-:Y:S01]  /*de60*/  @!P4 STG.E.U8 desc[UR18][R26.64+0xc1], R5 ;  /* 0x0000c1051a00c986 */ /* 0x0003e2000c101112 */
[----:B0-----:R-:W-:Y:S02]  /*de70*/  F2FP.SATFINITE.E4M3.F32.PACK_AB_MERGE_C R7, RZ, R2, RZ ;  /* 0x00000002ff07723e */ /* 0x001fe400048070ff */
[----:B------:R-:W-:-:S03]  /*de80*/  ISETP.LT.OR P4, PT, R35, 0xca, !P0 ;  /* 0x000000ca2300780c */ /* 0x000fc60004781670 */
[----:B------:R0:W-:Y:S01]  /*de90*/  @!P5 STG.E.U8 desc[UR18][R24.64+0xc8], R7 ;  /* 0x0000c8071800d986 */ /* 0x0001e2000c101112 */
[----:B------:R-:W-:Y:S02]  /*dea0*/  ISETP.LT.OR P5, PT, R35, 0xd1, !P1 ;  /* 0x000000d12300780c */ /* 0x000fe40004fa1670 */
[----:B------:R-:W-:Y:S02]  /*deb0*/  F2FP.SATFINITE.E4M3.F32.PACK_AB_MERGE_C R9, RZ, R3, RZ ;  /* 0x00000003ff09723e */ /* 0x000fe400048070ff */
[----:B------:R-:W-:-:S03]  /*dec0*/  F2FP.SATFINITE.E4M3.F32.PACK_AB_MERGE_C R11, RZ, R4, RZ ;  /* 0x00000004ff0b723e */ /* 0x000fc600048070ff */
[----:B------:R0:W-:Y:S04]  /*ded0*/  @!P6 STG.E.U8 desc[UR18][R24.64+0xc9], R9 ;  /* 0x0000c9091800e986 */ /* 0x0001e8000c101112 */
[----:B------:R-:W-:Y:S01]  /*dee0*/  @!P3 STG.E.U8 desc[UR18][R26.64+0xc8], R11 ;  /* 0x0000c80b1a00b986 */ /* 0x000fe2000c101112 */
[----:B--2---:R-:W-:Y:S01]  /*def0*/  FMUL R2, R220, UR20 ;  /* 0x00000014dc027c20 */ /* 0x004fe20008400000 */
[----:B------:R-:W-:Y:S02]  /*df00*/  FMUL R0, R221, UR20 ;  /* 0x00000014dd007c20 */ /* 0x000fe40008400000 */
[----:B------:R-:W2:Y:S03]  /*df10*/  LDL.LU R221, [R1+0x2c] ;  /* 0x00002c0001dd7983 */ /* 0x000ea60000300800 */
[----:B-1----:R-:W-:Y:S01]  /*df20*/  F2FP.SATFINITE.E4M3.F32.PACK_AB_MERGE_C R5, RZ, R0, RZ ;  /* 0x00000000ff05723e */ /* 0x002fe200048070ff */
[----:B------:R-:W2:Y:S01]  /*df30*/  LDL.LU R220, [R1+0x30] ;  /* 0x0000300001dc7983 */ /* 0x000ea20000300800 */
[----:B------:R-:W-:Y:S01]  /*df40*/  FMUL R0, R223, UR20 ;  /* 0x00000014df007c20 */ /* 0x000fe20008400000 */
[----:B------:R-:W-:Y:S01]  /*df50*/  FMUL R3, R222, UR20 ;  /* 0x00000014de037c20 */ /* 0x000fe20008400000 */
[----:B0-----:R-:W-:Y:S01]  /*df60*/  F2FP.SATFINITE.E4M3.F32.PACK_AB_MERGE_C R7, RZ, R2, RZ ;  /* 0x00000002ff07723e */ /* 0x001fe200048070ff */
[----:B------:R-:W2:Y:S02]  /*df70*/  LDL.LU R222, [R1+0x34] ;  /* 0x0000340001de7983 */ /* 0x000ea40000300800 */
[----:B------:R-:W-:-:S02]  /*df80*/  F2FP.SATFINITE.E4M3.F32.PACK_AB_MERGE_C R13, RZ, R0, RZ ;  /* 0x00000000ff0d723e */ /* 0x000fc400048070ff */
[----:B------:R-:W2:Y:S01]  /*df90*/  LDL.LU R223, [R1+0x38] ;  /* 0x0000380001df7983 */ /* 0x000ea20000300800 */
[----:B------:R-:W-:Y:S01]  /*dfa0*/  F2FP.SATFINITE.E4M3.F32.PACK_AB_MERGE_C R9, RZ, R3, RZ ;  /* 0x00000003ff09723e */ /* 0x000fe200048070ff */
[----:B------:R-:W-:Y:S02]  /*dfb0*/  FMUL R2, R225, UR20 ;  /* 0x00000014e1027c20 */ /* 0x000fe40008400000 */
[----:B------:R-:W2:Y:S04]  /*dfc0*/  LDL.LU R225, [R1+0x3c] ;  /* 0x00003c0001e17983 */ /* 0x000ea80000300800 */
[----:B------:R-:W-:Y:S01]  /*dfd0*/  @!P4 STG.E.U8 desc[UR18][R26.64+0xc9], R5 ;  /* 0x0000c9051a00c986 */ /* 0x000fe2000c101112 */
[----:B---3--:R-:W-:-:S03]  /*dfe0*/  FMUL R0, R224, UR20 ;  /* 0x00000014e0007c20 */ /* 0x008fc60008400000 */
[----:B------:R0:W-:Y:S04]  /*dff0*/  @!P5 STG.E.U8 desc[UR18][R24.64+0xd0], R7 ;  /* 0x0000d0071800d986 */ /* 0x0001e8000c101112 */
[----:B------:R-:W3:Y:S01]  /*e000*/  LDL.LU R224, [R1+0x40] ;  /* 0x0000400001e07983 */ /* 0x000ee20000300800 */
[----:B----4-:R-:W-:-:S03]  /*e010*/  FMUL R3, R226, UR20 ;  /* 0x00000014e2037c20 */ /* 0x010fc60008400000 */
[----:B------:R-:W4:Y:S01]  /*e020*/  LDL.LU R226, [R1+0x44] ;  /* 0x0000440001e27983 */ /* 0x000f220000300800 */
[----:B0-----:R-:W-:Y:S01]  /*e030*/  F2FP.SATFINITE.E4M3.F32.PACK_AB_MERGE_C R7, RZ, R0, RZ ;  /* 0x00000000ff07723e */ /* 0x001fe200048070ff */
[----:B------:R-:W-:Y:S02]  /*e040*/  FMUL R0, R227, UR20 ;  /* 0x00000014e3007c20 */ /* 0x000fe40008400000 */
[----:B------:R-:W4:Y:S01]  /*e050*/  LDL.LU R227, [R1+0x48] ;  /* 0x0000480001e37983 */ /* 0x000f220000300800 */
[C---:B------:R-:W-:Y:S02]  /*e060*/  ISETP.LT.OR P6, PT, R35.reuse, 0xd2, !P1 ;  /* 0x000000d22300780c */ /* 0x040fe40004fc1670 */
[C---:B------:R-:W-:Y:S01]  /*e070*/  ISETP.LT.OR P4, PT, R35.reuse, 0xd2, !P0 ;  /* 0x000000d22300780c */ /* 0x040fe20004781670 */
[----:B------:R-:W4:Y:S01]  /*e080*/  LDL.LU R219, [R1+0x4c] ;  /* 0x00004c0001db7983 */ /* 0x000f220000300800 */
[----:B------:R-:W-:Y:S02]  /*e090*/  F2FP.SATFINITE.E4M3.F32.PACK_AB_MERGE_C R5, RZ, R2, RZ ;  /* 0x00000002ff05723e */ /* 0x000fe400048070ff */
[----:B------:R-:W-:-:S02]  /*e0a0*/  ISETP.LT.OR P3, PT, R35, 0xd1, !P0 ;  /* 0x000000d12300780c */ /* 0x000fc40004761670 */
[----:B------:R-:W-:Y:S02]  /*e0b0*/  ISETP.LT.OR P5, PT, R35, 0xd9, !P1 ;  /* 0x000000d92300780c */ /* 0x000fe40004fa1670 */
[----:B------:R-:W-:-:S03]  /*e0c0*/  F2FP.SATFINITE.E4M3.F32.PACK_AB_MERGE_C R11, RZ, R0, RZ ;  /* 0x00000000ff0b723e */ /* 0x000fc600048070ff */
[----:B------:R0:W-:Y:S01]  /*e0d0*/  @!P6 STG.E.U8 desc[UR18][R24.64+0xd1], R9 ;  /* 0x0000d1091800e986 */ /* 0x0001e2000c101112 */
[----:B------:R-:W-:-:S03]  /*e0e0*/  ISETP.LT.OR P6, PT, R35, 0xda, !P1 ;  /* 0x000000da2300780c */ /* 0x000fc60004fc1670 */
[----:B------:R1:W-:Y:S01]  /*e0f0*/  @!P4 STG.E.U8 desc[UR18][R26.64+0xd1], R5 ;  /* 0x0000d1051a00c986 */ /* 0x0003e2000c101112 */
[----:B------:R-:W-:-:S03]  /*e100*/  ISETP.LT.OR P4, PT, R35, 0xda, !P0 ;  /* 0x000000da2300780c */ /* 0x000fc60004781670 */
[----:B------:R-:W-:Y:S01]  /*e110*/  @!P3 STG.E.U8 desc[UR18][R26.64+0xd0], R13 ;  /* 0x0000d00d1a00b986 */ /* 0x000fe2000c101112 */
[----:B0-----:R-:W-:-:S03]  /*e120*/  F2FP.SATFINITE.E4M3.F32.PACK_AB_MERGE_C R9, RZ, R3, RZ ;  /* 0x00000003ff09723e */ /* 0x001fc600048070ff */
[----:B------:R0:W-:Y:S04]  /*e130*/  @!P5 STG.E.U8 desc[UR18][R24.64+0xd8], R7 ;  /* 0x0000d8071800d986 */ /* 0x0001e8000c101112 */
[----:B------:R0:W-:Y:S01]  /*e140*/  @!P6 STG.E.U8 desc[UR18][R24.64+0xd9], R9 ;  /* 0x0000d9091800e986 */ /* 0x0001e2000c101112 */
[----:B--2---:R-:W-:-:S03]  /*e150*/  FMUL R0, R221, UR20 ;  /* 0x00000014dd007c20 */ /* 0x004fc60008400000 */
[----:B------:R-:W2:Y:S01]  /*e160*/  LDL.LU R221, [R1+0x50] ;  /* 0x0000500001dd7983 */ /* 0x000ea20000300800 */
[----:B------:R-:W-:-:S03]  /*e170*/  FMUL R2, R220, UR20 ;  /* 0x00000014dc027c20 */ /* 0x000fc60008400000 */
[----:B------:R-:W2:Y:S01]  /*e180*/  LDL.LU R220, [R1+0x54] ;  /* 0x0000540001dc7983 */ /* 0x000ea20000300800 */
[----:B-1----:R-:W-:Y:S01]  /*e190*/  F2FP.SATFINITE.E4M3.F32.PACK_AB_MERGE_C R5, RZ, R0, RZ ;  /* 0x00000000ff05723e */ /* 0x002fe200048070ff */
[----:B------:R-:W-:Y:S02]  /*e1a0*/  FMUL R3, R222, UR20 ;  /* 0x00000014de037c20 */ /* 0x000fe40008400000 */
[----:B------:R-:W2:Y:S01]  /*e1b0*/  LDL.LU R222, [R1+0x58] ;  /* 0x0000580001de7983 */ /* 0x000ea20000300800 */
[----:B0-----:R-:W-:Y:S01]  /*e1c0*/  F2FP.SATFINITE.E4M3.F32.PACK_AB_MERGE_C R7, RZ, R2, RZ ;  /* 0x00000002ff07723e */ /* 0x001fe200048070ff */
[----:B------:R-:W-:Y:S01]  /*e1d0*/  FMUL R4, R223, UR20 ;  /* 0x00000014df047c20 */ /* 0x000fe20008400000 */
[----:B------:R-:W-:Y:S01]  /*e1e0*/  F2FP.SATFINITE.E4M3.F32.PACK_AB_MERGE_C R9, RZ, R3, RZ ;  /* 0x00000003ff09723e */ /* 0x000fe200048070ff */
[----:B------:R-:W2:Y:S01]  /*e1f0*/  LDL.LU R223, [R1+0x5c] ;  /* 0x00005c0001df7983 */ /* 0x000ea20000300800 */
[----:B------:R-:W-:-:S03]  /*e200*/  FMUL R0, R225, UR20 ;  /* 0x00000014e1007c20 */ /* 0x000fc60008400000 */
[----:B------:R0:W-:Y:S04]  /*e210*/  @!P4 STG.E.U8 desc[UR18][R26.64+0xd9], R5 ;  /* 0x0000d9051a00c986 */ /* 0x0001e8000c101112 */
[----:B------:R-:W2:Y:S01]  /*e220*/  LDL.LU R225, [R1+0x60] ;  /* 0x0000600001e17983 */ /* 0x000ea20000300800 */
[----:B0-----:R-:W-:Y:S01]  /*e230*/  F2FP.SATFINITE.E4M3.F32.PACK_AB_MERGE_C R5, RZ, R0, RZ ;  /* 0x00000000ff05723e */ /* 0x001fe200048070ff */
[----:B---3--:R-:W-:Y:S02]  /*e240*/  FMUL R2, R224, UR20 ;  /* 0x00000014e0027c20 */ /* 0x008fe40008400000 */
[----:B------:R-:W3:Y:S01]  /*e250*/  LDL.LU R224, [R1+0x64] ;  /* 0x0000640001e07983 */ /* 0x000ee20000300800 */
[----:B----4-:R-:W-:-:S03]  /*e260*/  FMUL R3, R226, UR20 ;  /* 0x00000014e2037c20 */ /* 0x010fc60008400000 */
[----:B------:R-:W4:Y:S01]  /*e270*/  LDL.LU R226, [R1+0x68] ;  /* 0x0000680001e27983 */ /* 0x000f220000300800 */
[----:B------:R-:W-:-:S03]  /*e280*/  FMUL R0, R227, UR20 ;  /* 0x00000014e3007c20 */ /* 0x000fc60008400000 */
[----:B------:R-:W4:Y:S01]  /*e290*/  LDL.LU R227, [R1+0x6c] ;  /* 0x00006c0001e37983 */ /* 0x000f220000300800 */
[C---:B------:R-:W-:Y:S02]  /*e2a0*/  ISETP.LT.OR P3, PT, R35.reuse, 0xd9, !P0 ;  /* 0x000000d92300780c */ /* 0x040fe40004761670 */
[C---:B------:R-:W-:Y:S02]  /*e2b0*/  ISETP.LT.OR P5, PT, R35.reuse, 0xe1, !P1 ;  /* 0x000000e12300780c */ /* 0x040fe40004fa1670 */
[C---:B------:R-:W-:Y:S02]  /*e2c0*/  ISETP.LT.OR P6, PT, R35.reuse, 0xe2, !P1 ;  /* 0x000000e22300780c */ /* 0x040fe40004fc1670 */
[----:B------:R-:W-:-:S07]  /*e2d0*/  ISETP.LT.OR P4, PT, R35, 0xe2, !P0 ;  /* 0x000000e22300780c */ /* 0x000fce0004781670 */
[----:B------:R-:W-:Y:S01]  /*e2e0*/  @!P3 STG.E.U8 desc[UR18][R26.64+0xd8], R11 ;  /* 0x0000d80b1a00b986 */ /* 0x000fe2000c101112 */
[----:B------:R-:W-:-:S03]  /*e2f0*/  ISETP.LT.OR P3, PT, R35, 0xe1, !P0 ;  /* 0x000000e12300780c */ /* 0x000fc60004761670 */
[----:B------:R0:W-:Y:S01]  /*e300*/  @!P5 STG.E.U8 desc[UR18][R24.64+0xe0], R7 ;  /* 0x0000e0071800d986 */ /* 0x0001e2000c101112 */
[----:B------:R-:W-:-:S03]  /*e310*/  ISETP.LT.OR P5, PT, R35, 0xe9, !P1 ;  /* 0x000000e92300780c */ /* 0x000fc60004fa1670 */
[----:B------:R1:W-:Y:S01]  /*e320*/  @!P6 STG.E.U8 desc[UR18][R24.64+0xe1], R9 ;  /* 0x0000e1091800e986 */ /* 0x0003e2000c101112 */
[----:B------:R-:W-:Y:S02]  /*e330*/  ISETP.LT.OR P6, PT, R35, 0xea, !P1 ;  /* 0x000000ea2300780c */ /* 0x000fe40004fc1670 */
[----:B------:R-:W-:Y:S01]  /*e340*/  F2FP.SATFINITE.E4M3.F32.PACK_AB_MERGE_C R13, RZ, R4, RZ ;  /* 0x00000004ff0d723e */ /* 0x000fe200048070ff */
[----:B------:R1:W-:Y:S01]  /*e350*/  @!P4 STG.E.U8 desc[UR18][R26.64+0xe1], R5 ;  /* 0x0000e1051a00c986 */ /* 0x0003e2000c101112 */
[----:B0-----:R-:W-:-:S03]  /*e360*/  F2FP.SATFINITE.E4M3.F32.PACK_AB_MERGE_C R7, RZ, R2, RZ ;  /* 0x00000002ff07723e */ /* 0x001fc600048070ff */
[----:B------:R-:W-:Y:S01]  /*e370*/  @!P3 STG.E.U8 desc[UR18][R26.64+0xe0], R13 ;  /* 0x0000e00d1a00b986 */ /* 0x000fe2000c101112 */
[----:B-1----:R-:W-:-:S03]  /*e380*/  F2FP.SATFINITE.E4M3.F32.PACK_AB_MERGE_C R9, RZ, R3, RZ ;  /* 0x00000003ff09723e */ /* 0x002fc600048070ff */
[----:B------:R0:W-:Y:S01]  /*e390*/  @!P5 STG.E.U8 desc[UR18][R24.64+0xe8], R7 ;  /* 0x0000e8071800d986 */ /* 0x0001e2000c101112 */
[C---:B------:R-:W-:Y:S02]  /*e3a0*/  ISETP.LT.OR P3, PT, R35.reuse, 0xe9, !P0 ;  /* 0x000000e92300780c */ /* 0x040fe40004761670 */
[C---:B------:R-:W-:Y:S01]  /*e3b0*/  ISETP.LT.OR P4, PT, R35.reuse, 0xea, !P0 ;  /* 0x000000ea2300780c */ /* 0x040fe20004781670 */
[----:B------:R1:W-:Y:S01]  /*e3c0*/  @!P6 STG.E.U8 desc[UR18][R24.64+0xe9], R9 ;  /* 0x0000e9091800e986 */ /* 0x0003e2000c101112 */
[----:B------:R-:W-:Y:S01]  /*e3d0*/  ISETP.LT.OR P5, PT, R35, 0xf1, !P1 ;  /* 0x000000f12300780c */ /* 0x000fe20004fa1670 */
[----:B------:R-:W-:Y:S01]  /*e3e0*/  FMUL R2, R219, UR20 ;  /* 0x00000014db027c20 */ /* 0x000fe20008400000 */
[----:B------:R-:W-:Y:S02]  /*e3f0*/  ISETP.LT.OR P6, PT, R35, 0xf2, !P1 ;  /* 0x000000f22300780c */ /* 0x000fe40004fc1670 */
[----:B------:R-:W-:Y:S02]  /*e400*/  F2FP.SATFINITE.E4M3.F32.PACK_AB_MERGE_C R11, RZ, R0, RZ ;  /* 0x00000000ff0b723e */ /* 0x000fe400048070ff */
[----:B------:R-:W-:-:S03]  /*e410*/  F2FP.SATFINITE.E4M3.F32.PACK_AB_MERGE_C R5, RZ, R2, RZ ;  /* 0x00000002ff05723e */ /* 0x000fc600048070ff */
[----:B------:R-:W-:Y:S01]  /*e420*/  @!P3 STG.E.U8 desc[UR18][R26.64+0xe8], R11 ;  /* 0x0000e80b1a00b986 */ /* 0x000fe2000c101112 */
[----:B------:R-:W-:-:S03]  /*e430*/  ISETP.LT.OR P3, PT, R35, 0xf1, !P0 ;  /* 0x000000f12300780c */ /* 0x000fc60004761670 */
[----:B------:R-:W-:Y:S01]  /*e440*/  @!P4 STG.E.U8 desc[UR18][R26.64+0xe9], R5 ;  /* 0x0000e9051a00c986 */ /* 0x000fe2000c101112 */
[C---:B------:R-:W-:Y:S02]  /*e450*/  ISETP.LT.OR P4, PT, R35.reuse, 0xf9, !P1 ;  /* 0x000000f92300780c */ /* 0x040fe40004f81670 */
[----:B------:R-:W-:Y:S01]  /*e460*/  ISETP.LT.OR P1, PT, R35, 0xfa, !P1 ;  /* 0x000000fa2300780c */ /* 0x000fe20004f21670 */
[----:B--2---:R-:W-:Y:S01]  /*e470*/  FMUL R0, R221, UR20 ;  /* 0x00000014dd007c20 */ /* 0x004fe20008400000 */
[----:B------:R-:W-:-:S04]  /*e480*/  FMUL R3, R220, UR20 ;  /* 0x00000014dc037c20 */ /* 0x000fc80008400000 */
[----:B0-----:R-:W-:Y:S02]  /*e490*/  F2FP.SATFINITE.E4M3.F32.PACK_AB_MERGE_C R7, RZ, R0, RZ ;  /* 0x00000000ff07723e */ /* 0x001fe400048070ff */
[----:B-1----:R-:W-:Y:S01]  /*e4a0*/  F2FP.SATFINITE.E4M3.F32.PACK_AB_MERGE_C R9, RZ, R3, RZ ;  /* 0x00000003ff09723e */ /* 0x002fe200048070ff */
[----:B------:R-:W-:Y:S02]  /*e4b0*/  FMUL R0, R222, UR20 ;  /* 0x00000014de007c20 */ /* 0x000fe40008400000 */
[----:B------:R0:W-:Y:S01]  /*e4c0*/  @!P5 STG.E.U8 desc[UR18][R24.64+0xf0], R7 ;  /* 0x0000f0071800d986 */ /* 0x0001e2000c101112 */
[----:B------:R-:W-:-:S03]  /*e4d0*/  ISETP.LT.OR P5, PT, R35, 0xf2, !P0 ;  /* 0x000000f22300780c */ /* 0x000fc600047a1670 */
[----:B------:R1:W-:Y:S01]  /*e4e0*/  @!P6 STG.E.U8 desc[UR18][R24.64+0xf1], R9 ;  /* 0x0000f1091800e986 */ /* 0x0003e2000c101112 */
[----:B------:R-:W-:Y:S02]  /*e4f0*/  ISETP.LT.OR P6, PT, R35, 0xf9, !P0 ;  /* 0x000000f92300780c */ /* 0x000fe400047c1670 */
[----:B------:R-:W-:Y:S01]  /*e500*/  F2FP.SATFINITE.E4M3.F32.PACK_AB_MERGE_C R13, RZ, R0, RZ ;  /* 0x00000000ff0d723e */ /* 0x000fe200048070ff */
[----:B------:R-:W-:Y:S01]  /*e510*/  FMUL R0, R223, UR20 ;  /* 0x00000014df007c20 */ /* 0x000fe20008400000 */
[----:B------:R-:W-:Y:S01]  /*e520*/  ISETP.LT.OR P0, PT, R35, 0xfa, !P0 ;  /* 0x000000fa2300780c */ /* 0x000fe20004701670 */
[----:B------:R-:W-:-:S03]  /*e530*/  FMUL R2, R225, UR20 ;  /* 0x00000014e1027c20 */ /* 0x000fc60008400000 */
[----:B0-----:R-:W-:Y:S02]  /*e540*/  F2FP.SATFINITE.E4M3.F32.PACK_AB_MERGE_C R7, RZ, R0, RZ ;  /* 0x00000000ff07723e */ /* 0x001fe400048070ff */
[----:B-1----:R-:W-:Y:S01]  /*e550*/  F2FP.SATFINITE.E4M3.F32.PACK_AB_MERGE_C R9, RZ, R2, RZ ;  /* 0x00000002ff09723e */ /* 0x002fe200048070ff */
[----:B---3--:R-:W-:Y:S01]  /*e560*/  FMUL R3, R224, UR20 ;  /* 0x00000014e0037c20 */ /* 0x008fe20008400000 */
[----:B----4-:R-:W-:Y:S01]  /*e570*/  FMUL R4, R226, UR20 ;  /* 0x00000014e2047c20 */ /* 0x010fe20008400000 */
[----:B------:R-:W-:-:S03]  /*e580*/  FMUL R5, R227, UR20 ;  /* 0x00000014e3057c20 */ /* 0x000fc60008400000 */
[----:B------:R-:W-:Y:S02]  /*e590*/  F2FP.SATFINITE.E4M3.F32.PACK_AB_MERGE_C R3, RZ, R3, RZ ;  /* 0x00000003ff03723e */ /* 0x000fe400048070ff */
[----:B------:R-:W-:Y:S02]  /*e5a0*/  F2FP.SATFINITE.E4M3.F32.PACK_AB_MERGE_C R11, RZ, R4, RZ ;  /* 0x00000004ff0b723e */ /* 0x000fe400048070ff */
[----:B------:R-:W-:Y:S01]  /*e5b0*/  F2FP.SATFINITE.E4M3.F32.PACK_AB_MERGE_C R5, RZ, R5, RZ ;  /* 0x00000005ff05723e */ /* 0x000fe200048070ff */
[----:B------:R0:W-:Y:S04]  /*e5c0*/  @!P3 STG.E.U8 desc[UR18][R26.64+0xf0], R13 ;  /* 0x0000f00d1a00b986 */ /* 0x0001e8000c101112 */
[----:B------:R0:W-:Y:S04]  /*e5d0*/  @!P5 STG.E.U8 desc[UR18][R26.64+0xf1], R7 ;  /* 0x0000f1071a00d986 */ /* 0x0001e8000c101112 */
[----:B------:R0:W-:Y:S04]  /*e5e0*/  @!P4 STG.E.U8 desc[UR18][R24.64+0xf8], R9 ;  /* 0x0000f8091800c986 */ /* 0x0001e8000c101112 */
[----:B------:R0:W-:Y:S04]  /*e5f0*/  @!P1 STG.E.U8 desc[UR18][R24.64+0xf9], R3 ;  /* 0x0000f90318009986 */ /* 0x0001e8000c101112 */
[----:B------:R0:W-:Y:S04]  /*e600*/  @!P6 STG.E.U8 desc[UR18][R26.64+0xf8], R11 ;  /* 0x0000f80b1a00e986 */ /* 0x0001e8000c101112 */
[----:B------:R0:W-:Y:S02]  /*e610*/  @!P0 STG.E.U8 desc[UR18][R26.64+0xf9], R5 ;  /* 0x0000f9051a008986 */ /* 0x0001e4000c101112 */
.L_x_295:
[----:B------:R-:W-:Y:S05]  /*e620*/  BSYNC B0 ;  /* 0x0000000000007941 */ /* 0x000fea0003800000 */
.L_x_37:
[----:B0----5:R-:W2:Y:S04]  /*e630*/  LDL.LU R3, [R1+0x78] ;  /* 0x0000780001037983 */ /* 0x021ea80000300800 */
[----:B------:R-:W2:Y:S01]  /*e640*/  LDL.LU R2, [R1+0x7c] ;  /* 0x00007c0001027983 */ /* 0x000ea20000300800 */
[----:B------:R-:W-:Y:S01]  /*e650*/  ULDC UR6, c[0x0][0xc] ;  /* 0x0000030000067ab9 */ /* 0x000fe20000000800 */
[----:B------:R-:W-:Y:S01]  /*e660*/  ULDC UR7, c[0x0][0x10] ;  /* 0x0000040000077ab9 */ /* 0x000fe20000000800 */
[----:B------:R-:W2:Y:S01]  /*e670*/  LDC R5, c[0x0][0x14] ;  /* 0x00000500ff057b82 */ /* 0x000ea20000000800 */
[----:B------:R-:W-:Y:S01]  /*e680*/  UIMAD.WIDE.U32 UR6, UR6, UR7, URZ ;  /* 0x00000007060672a5 */ /* 0x000fe2000f8e003f */
[----:B------:R-:W-:Y:S01]  /*e690*/  PRMT R0, RZ, 0x7610, R0 ;  /* 0x00007610ff007816 */ /* 0x000fe20000000000 */
[----:B------:R-:W-:-:S04]  /*e6a0*/  UMOV UR22, 0xffffffff ;  /* 0xffffffff00167882 */ /* 0x000fc80000000000 */
[----:B--2---:R-:W-:-:S04]  /*e6b0*/  IMAD.WIDE.U32 R2, R5, UR6, R2 ;  /* 0x0000000605027c25 */ /* 0x004fc8000f8e0002 */
[----:B------:R-:W-:Y:S01]  /*e6c0*/  IMAD R5, R5, UR7, RZ ;  /* 0x0000000705057c24 */ /* 0x000fe2000f8e02ff */
[----:B------:R-:W-:Y:S01]  /*e6d0*/  ULDC.64 UR6, c[0x0][0x650] ;  /* 0x0001940000067ab9 */ /* 0x000fe20000000a00 */
[----:B------:R-:W-:Y:S01]  /*e6e0*/  IMAD.MOV.U32 R19, RZ, RZ, R2 ;  /* 0x000000ffff137224 */ /* 0x000fe200078e0002 */
[----:B------:R-:W-:Y:S01]  /*e6f0*/  ISETP.GE.U32.AND P0, PT, R2, UR6, PT ;  /* 0x0000000602007c0c */ /* 0x000fe2000bf06070 */
[----:B------:R-:W-:Y:S02]  /*e700*/  IMAD.IADD R22, R3, 0x1, R5 ;  /* 0x0000000103167824 */ /* 0x000fe400078e0205 */
[----:B------:R-:W-:-:S03]  /*e710*/  IMAD.MOV.U32 R2, RZ, RZ, -0x1 ;  /* 0xffffffffff027424 */ /* 0x000fc600078e00ff */
[----:B------:R0:W-:Y:S01]  /*e720*/  STL [R1+0x78], R22 ;  /* 0x0000781601007387 */ /* 0x0001e20000100800 */
[----:B------:R-:W-:-:S03]  /*e730*/  ISETP.GE.U32.AND.EX P0, PT, R22, UR7, PT, P0 ;  /* 0x0000000716007c0c */ /* 0x000fc6000bf06100 */
[----:B------:R0:W-:Y:S04]  /*e740*/  STL [R1+0x7c], R19 ;  /* 0x00007c1301007387 */ /* 0x0001e80000100800 */
[----:B------:R0:W-:Y:S06]  /*e750*/  STL [R1+0x80], R2 ;  /* 0x0000800201007387 */ /* 0x0001ec0000100800 */
[----:B------:R-:W-:Y:S05]  /*e760*/  @P0 BRA `(.L_x_296) ;  /* 0x00000004006c0947 */ /* 0x000fea0003800000 */
[----:B------:R-:W2:Y:S01]  /*e770*/  S2R R14, SR_CTAID.X ;  /* 0x00000000000e7919 */ /* 0x000ea20000002500 */
[----:B------:R-:W5:Y:S01]  /*e780*/  LDC.64 R8, c[0x0][0x628] ;  /* 0x00018a00ff087b82 */ /* 0x000f620000000a00 */
[----:B------:R-:W-:Y:S01]  /*e790*/  ULDC UR6, c[0x0][0x150] ;  /* 0x0000540000067ab9 */ /* 0x000fe20000000800 */
[----:B------:R-:W-:Y:S01]  /*e7a0*/  IMAD.MOV.U32 R6, RZ, RZ, R19 ;  /* 0x000000ffff067224 */ /* 0x000fe200078e0013 */
[----:B------:R-:W0:Y:S01]  /*e7b0*/  S2R R16, SR_CTAID.Y ;  /* 0x0000000000107919 */ /* 0x000e220000002600 */
[----:B------:R-:W-:-:S04]  /*e7c0*/  IMAD.MOV.U32 R7, RZ, RZ, R22 ;  /* 0x000000ffff077224 */ /* 0x000fc800078e0016 */
[----:B------:R-:W0:Y:S08]  /*e7d0*/  LDC R17, c[0x0][0x144] ;  /* 0x00005100ff117b82 */ /* 0x000e300000000800 */
[----:B------:R-:W0:Y:S08]  /*e7e0*/  LDC R10, c[0x0][0x630] ;  /* 0x00018c00ff0a7b82 */ /* 0x000e300000000800 */
[----:B------:R-:W0:Y:S01]  /*e7f0*/  LDC.64 R12, c[0x0][0x620] ;  /* 0x00018800ff0c7b82 */ /* 0x000e220000000a00 */
[----:B-----5:R-:W-:-:S04]  /*e800*/  ISETP.NE.U32.AND P0, PT, R8, RZ, PT ;  /* 0x000000ff0800720c */ /* 0x020fc80003f05070 */
[----:B------:R-:W-:Y:S02]  /*e810*/  ISETP.NE.AND.EX P0, PT, R9, RZ, PT, P0 ;  /* 0x000000ff0900720c */ /* 0x000fe40003f05300 */
[----:B--2---:R-:W-:-:S05]  /*e820*/  I2FP.F32.U32 R0, R14 ;  /* 0x0000000e00007245 */ /* 0x004fca0000201000 */
[----:B------:R-:W-:-:S04]  /*e830*/  FMUL R0, R0, UR6 ;  /* 0x0000000600007c20 */ /* 0x000fc80008400000 */
[----:B------:R2:W0:Y:S02]  /*e840*/  F2I.U32.TRUNC.NTZ R15, R0 ;  /* 0x00000000000f7305 */ /* 0x000424000020f000 */
[----:B------:R-:W-:Y:S05]  /*e850*/  @!P0 BRA `(.L_x_297) ;  /* 0x0000000000288947 */ /* 0x000fea0003800000 */
[----:B--2---:R-:W2:Y:S02]  /*e860*/  LDC R0, c[0x0][0x634] ;  /* 0x00018d00ff007b82 */ /* 0x004ea40000000800 */
[----:B--2---:R-:W-:-:S05]  /*e870*/  IADD3 R7, P0, R19, R0, RZ ;  /* 0x0000000013077210 */ /* 0x004fca0007f1e0ff */
[----:B------:R-:W-:-:S04]  /*e880*/  IMAD.X R11, RZ, RZ, R22, P0 ;  /* 0x000000ffff0b7224 */ /* 0x000fc800000e0616 */
[----:B0-----:R-:W-:-:S04]  /*e890*/  IMAD.WIDE.U32 R2, R11, R8, RZ ;  /* 0x000000080b027225 */ /* 0x001fc800078e00ff */
[----:B------:R-:W-:-:S04]  /*e8a0*/  IMAD.WIDE.U32 R4, P0, R7, R9, R2 ;  /* 0x0000000907047225 */ /* 0x000fc80007800002 */
[----:B------:R-:W-:-:S04]  /*e8b0*/  IMAD.WIDE.U32 R2, R7, R8, RZ ;  /* 0x0000000807027225 */ /* 0x000fc800078e00ff */
[----:B------:R-:W-:Y:S01]  /*e8c0*/  IMAD.X R7, RZ, RZ, RZ, P0 ;  /* 0x000000ffff077224 */ /* 0x000fe200000e06ff */
[----:B------:R-:W-:Y:S01]  /*e8d0*/  IADD3 RZ, P0, R3, R4, RZ ;  /* 0x0000000403ff7210 */ /* 0x000fe20007f1e0ff */
[----:B------:R-:W-:-:S04]  /*e8e0*/  IMAD.MOV.U32 R6, RZ, RZ, R5 ;  /* 0x000000ffff067224 */ /* 0x000fc800078e0005 */
[----:B------:R-:W-:-:S08]  /*e8f0*/  IMAD.WIDE.U32.X R6, R11, R9, R6, P0 ;  /* 0x000000090b067225 */ /* 0x000fd000000e0406 */
.L_x_297:
[-CC-:B0-----:R-:W-:Y:S01]  /*e900*/  SHF.R.U64 R24, R6, R10.reuse, R7.reuse ;  /* 0x0000000a06187219 */ /* 0x181fe20000001207 */
[----:B------:R-:W0:Y:S01]  /*e910*/  LDC.64 R20, c[0x0][0x640] ;  /* 0x00019000ff147b82 */ /* 0x000e220000000a00 */
[----:B--2---:R-:W-:Y:S01]  /*e920*/  SHF.R.U32.HI R0, RZ, R10, R7 ;  /* 0x0000000aff007219 */ /* 0x004fe20000011607 */
[----:B------:R-:W-:Y:S01]  /*e930*/  IMAD.MOV.U32 R2, RZ, RZ, R19 ;  /* 0x000000ffff027224 */ /* 0x000fe200078e0013 */
[----:B------:R-:W-:Y:S01]  /*e940*/  IADD3 R5, P0, RZ, -R24, RZ ;  /* 0x80000018ff057210 */ /* 0x000fe20007f1e0ff */
[----:B------:R-:W-:Y:S01]  /*e950*/  IMAD.MOV R15, RZ, RZ, -R15 ;  /* 0x000000ffff0f7224 */ /* 0x000fe200078e0a0f */
[----:B------:R-:W-:Y:S01]  /*e960*/  ULDC UR6, c[0x0][0x154] ;  /* 0x0000550000067ab9 */ /* 0x000fe20000000800 */
[----:B------:R-:W-:Y:S02]  /*e970*/  IMAD.MOV.U32 R7, RZ, RZ, 0x1 ;  /* 0x00000001ff077424 */ /* 0x000fe400078e00ff */
[----:B------:R-:W2:Y:S01]  /*e980*/  LDC R4, c[0x0][0x618] ;  /* 0x00018600ff047b82 */ /* 0x000ea20000000800 */
[----:B------:R-:W-:-:S02]  /*e990*/  IMAD.X R3, RZ, RZ, ~R0, P0 ;  /* 0x000000ffff037224 */ /* 0x000fc400000e0e00 */
[----:B------:R-:W-:Y:S02]  /*e9a0*/  IMAD R15, R17, R15, R14 ;  /* 0x0000000f110f7224 */ /* 0x000fe400078e020e */
[-C--:B------:R-:W-:Y:S02]  /*e9b0*/  IMAD R0, R3, R12.reuse, RZ ;  /* 0x0000000c03007224 */ /* 0x080fe400078e02ff */
[----:B------:R-:W-:Y:S01]  /*e9c0*/  IMAD.MOV.U32 R3, RZ, RZ, R22 ;  /* 0x000000ffff037224 */ /* 0x000fe200078e0016 */
[----:B------:R-:W5:Y:S01]  /*e9d0*/  LDC R6, c[0x0][0x608] ;  /* 0x00018200ff067b82 */ /* 0x000f620000000800 */
[----:B------:R-:W-:-:S04]  /*e9e0*/  IMAD.WIDE.U32 R2, R5, R12, R2 ;  /* 0x0000000c05027225 */ /* 0x000fc800078e0002 */
[----:B------:R-:W-:-:S03]  /*e9f0*/  IMAD R5, R5, R13, R0 ;  /* 0x0000000d05057224 */ /* 0x000fc600078e0200 */
[----:B------:R-:W1:Y:S01]  /*ea00*/  LDC R18, c[0x0][0x658] ;  /* 0x00019600ff127b82 */ /* 0x000e620000000800 */
[----:B------:R-:W-:Y:S01]  /*ea10*/  I2FP.F32.U32 R0, R16 ;  /* 0x0000001000007245 */ /* 0x000fe20000201000 */
[----:B------:R-:W-:Y:S01]  /*ea20*/  IMAD.IADD R3, R3, 0x1, R5 ;  /* 0x0000000103037824 */ /* 0x000fe200078e0205 */
[----:B0-----:R-:W-:Y:S01]  /*ea30*/  ISETP.NE.U32.AND P0, PT, R20, RZ, PT ;  /* 0x000000ff1400720c */ /* 0x001fe20003f05070 */
[----:B------:R-:W-:Y:S02]  /*ea40*/  IMAD.MOV.U32 R5, RZ, RZ, -0x1 ;  /* 0xffffffffff057424 */ /* 0x000fe400078e00ff */
[----:B------:R-:W-:Y:S02]  /*ea50*/  FMUL R0, R0, UR6 ;  /* 0x0000000600007c20 */ /* 0x000fe40008400000 */
[----:B------:R-:W0:Y:S01]  /*ea60*/  LDC R13, c[0x0][0x148] ;  /* 0x00005200ff0d7b82 */ /* 0x000e220000000800 */
[----:B--2---:R-:W-:Y:S01]  /*ea70*/  SHF.R.U64 R10, R2, R4, R3 ;  /* 0x00000004020a7219 */ /* 0x004fe20000001203 */
[----:B------:R2:W0:Y:S01]  /*ea80*/  F2I.U32.TRUNC.NTZ R12, R0 ;  /* 0x00000000000c7305 */ /* 0x000422000020f000 */
[----:B------:R-:W-:-:S02]  /*ea90*/  ISETP.NE.AND.EX P0, PT, R21, RZ, PT, P0 ;  /* 0x000000ff1500720c */ /* 0x000fc40003f05300 */
[----:B------:R-:W-:-:S03]  /*eaa0*/  SHF.R.U32.HI R3, RZ, R4, R3 ;  /* 0x00000004ff037219 */ /* 0x000fc60000011603 */
[----:B------:R-:W0:Y:S01]  /*eab0*/  LDC R14, c[0x0][0x600] ;  /* 0x00018000ff0e7b82 */ /* 0x000e220000000800 */
[-CC-:B-----5:R-:W-:Y:S02]  /*eac0*/  SHF.R.U64 R8, R10, R6.reuse, R3.reuse ;  /* 0x000000060a087219 */ /* 0x1a0fe40000001203 */
[----:B------:R-:W-:-:S05]  /*ead0*/  SHF.R.U32.HI R3, RZ, R6, R3 ;  /* 0x00000006ff037219 */ /* 0x000fca0000011603 */
[----:B------:R-:W0:Y:S01]  /*eae0*/  LDC R19, c[0x0][0x648] ;  /* 0x00019200ff137b82 */ /* 0x000e220000000800 */
[-CC-:B-1----:R-:W-:Y:S02]  /*eaf0*/  SHF.R.U64 R11, R8, R18.reuse, R3.reuse ;  /* 0x00000012080b7219 */ /* 0x182fe40000001203 */
[-C--:B------:R-:W-:Y:S02]  /*eb00*/  SHF.L.U32 R5, R5, R18.reuse, RZ ;  /* 0x0000001205057219 */ /* 0x080fe400000006ff */
[-C--:B------:R-:W-:Y:S01]  /*eb10*/  SHF.R.U32.HI R3, RZ, R18.reuse, R3 ;  /* 0x00000012ff037219 */ /* 0x080fe20000011603 */
[----:B------:R-:W-:Y:S01]  /*eb20*/  IMAD.MOV.U32 R2, RZ, RZ, R11 ;  /* 0x000000ffff027224 */ /* 0x000fe200078e000b */
[----:B------:R-:W-:Y:S01]  /*eb30*/  SHF.L.U32 R34, R7, R18, RZ ;  /* 0x0000001207227219 */ /* 0x000fe200000006ff */
[----:B------:R-:W1:Y:S01]  /*eb40*/  LDC R22, c[0x0][0x638] ;  /* 0x00018e00ff167b82 */ /* 0x000e620000000800 */
[----:B------:R-:W-:-:S07]  /*eb50*/  LOP3.LUT R17, RZ, R5, RZ, 0x33, !PT ;  /* 0x00000005ff117212 */ /* 0x000fce00078e33ff */
[----:B------:R-:W0:Y:S01]  /*eb60*/  LDC R23, c[0x0][0x610] ;  /* 0x00018400ff177b82 */ /* 0x000e220000000800 */
[----:B--2---:R-:W-:Y:S05]  /*eb70*/  @!P0 BRA `(.L_x_298) ;  /* 0x0000000000288947 */ /* 0x004fea0003800000 */
[----:B------:R-:W2:Y:S02]  /*eb80*/  LDC R0, c[0x0][0x64c] ;  /* 0x00019300ff007b82 */ /* 0x000ea40000000800 */
[----:B--2---:R-:W-:-:S05]  /*eb90*/  IADD3 R7, P0, R11, R0, RZ ;  /* 0x000000000b077210 */ /* 0x004fca0007f1e0ff */
        /* <DEDUP_REMOVED lines=8> */
.L_x_298:
[----:B0-----:R-:W-:Y:S01]  /*ec20*/  SHF.R.U64 R0, R2, R19, R3 ;  /* 0x0000001302007219 */ /* 0x001fe20000001203 */
[----:B------:R-:W-:Y:S01]  /*ec30*/  VIADD R3, R14, 0xffffffff ;  /* 0xffffffff0e037836 */ /* 0x000fe20000000000 */
[----:B------:R-:W-:Y:S01]  /*ec40*/  LOP3.LUT R5, R8, R17, RZ, 0xc0, !PT ;  /* 0x0000001108057212 */ /* 0x000fe200078ec0ff */
[----:B------:R-:W-:Y:S01]  /*ec50*/  IMAD.MOV R12, RZ, RZ, -R12 ;  /* 0x000000ffff0c7224 */ /* 0x000fe200078e0a0c */
[----:B------:R-:W-:Y:S01]  /*ec60*/  R2UR UR22, R24 ;  /* 0x00000000181672ca */ /* 0x000fe200000e0000 */
[----:B------:R-:W-:Y:S01]  /*ec70*/  IMAD.MOV R2, RZ, RZ, -R0 ;  /* 0x000000ffff027224 */ /* 0x000fe200078e0a00 */
[----:B------:R-:W-:Y:S01]  /*ec80*/  LOP3.LUT R3, R10, R3, RZ, 0xc0, !PT ;  /* 0x000000030a037212 */ /* 0x000fe200078ec0ff */
[----:B------:R-:W-:Y:S02]  /*ec90*/  IMAD R34, R34, R0, R5 ;  /* 0x0000000022227224 */ /* 0x000fe400078e0205 */
[----:B------:R-:W-:Y:S02]  /*eca0*/  @P2 IMAD R15, R13, R12, R16 ;  /* 0x0000000c0d0f2224 */ /* 0x000fe400078e0210 */
[----:B-1----:R-:W-:-:S02]  /*ecb0*/  IMAD R0, R2, R22, R11 ;  /* 0x0000001602007224 */ /* 0x002fc400078e020b */
[----:B------:R-:W-:Y:S02]  /*ecc0*/  IMAD R34, R34, R23, R15 ;  /* 0x0000001722227224 */ /* 0x000fe400078e020f */
[----:B------:R-:W-:Y:S02]  /*ecd0*/  IMAD R3, R0, R14, R3 ;  /* 0x0000000e00037224 */ /* 0x000fe400078e0203 */
[----:B------:R-:W-:-:S03]  /*ece0*/  IMAD.MOV.U32 R0, RZ, RZ, 0x1 ;  /* 0x00000001ff007424 */ /* 0x000fc600078e00ff */
[----:B------:R-:W-:Y:S02]  /*ecf0*/  SEL R2, R3, R34, !P2 ;  /* 0x0000002203027207 */ /* 0x000fe40005000000 */
[----:B------:R-:W-:-:S03]  /*ed00*/  SEL R34, R34, R3, !P2 ;  /* 0x0000000322227207 */ /* 0x000fc60005000000 */
[----:B------:R2:W-:Y:S04]  /*ed10*/  STL [R1+0x80], R2 ;  /* 0x0000800201007387 */ /* 0x0005e80000100800 */
.L_x_296:
[----:B------:R0:W-:Y:S01]  /*ed20*/  STL [R1+0x84], R34 ;  /* 0x0000842201007387 */ /* 0x0001e20000100800 */
[----:B------:R-:W-:-:S13]  /*ed30*/  LOP3.LUT P0, RZ, R0, 0xff, RZ, 0xc0, !PT ;  /* 0x000000ff00ff7812 */ /* 0x000fda000780c0ff */
[----:B0-----:R-:W-:Y:S05]  /*ed40*/  @P0 BRA `(.L_x_299) ;  /* 0xffffff2400600947 */ /* 0x001fea000383ffff */
[----:B------:R-:W-:Y:S05]  /*ed50*/  EXIT ;  /* 0x000000000000794d */ /* 0x000fea0003800000 */
.L_x_7:
[----:B------:R-:W2:Y:S01]  /*ed60*/  LDL R22, [R1+0x7c] ;  /* 0x00007c0001167983 */ /* 0x000ea20000100800 */
[----:B------:R-:W-:-:S03]  /*ed70*/  ULDC.64 UR4, c[0x0][0x650] ;  /* 0x0001940000047ab9 */ /* 0x000fc60000000a00 */
[----:B0-----:R-:W3:Y:S01]  /*ed80*/  LDL R23, [R1+0x78] ;  /* 0x0000780001177983 */ /* 0x001ee20000100800 */
[----:B------:R-:W-:Y:S01]  /*ed90*/  PRMT R4, RZ, 0x7610, R4 ;  /* 0x00007610ff047816 */ /* 0x000fe20000000004 */
[----:B------:R-:W-:Y:S02]  /*eda0*/  IMAD.MOV.U32 R5, RZ, RZ, -0x1 ;  /* 0xffffffffff057424 */ /* 0x000fe400078e00ff */
[----:B------:R-:W-:Y:S02]  /*edb0*/  IMAD.MOV.U32 R7, RZ, RZ, -0x1 ;  /* 0xffffffffff077424 */ /* 0x000fe400078e00ff */
[----:B------:R-:W-:Y:S01]  /*edc0*/  IMAD.MOV.U32 R6, RZ, RZ, -0x1 ;  /* 0xffffffffff067424 */ /* 0x000fe200078e00ff */
[----:B--2---:R-:W-:-:S04]  /*edd0*/  ISETP.GE.U32.AND P0, PT, R22, UR4, PT ;  /* 0x0000000416007c0c */ /* 0x004fc8000bf06070 */
[----:B---3--:R-:W-:-:S13]  /*ede0*/  ISETP.GE.U32.AND.EX P0, PT, R23, UR5, PT, P0 ;  /* 0x0000000517007c0c */ /* 0x008fda000bf06100 */
[----:B------:R-:W-:Y:S05]  /*edf0*/  @P0 BRA `(.L_x_300) ;  /* 0x00000004002c0947 */ /* 0x000fea0003800000 */
[----:B------:R-:W0:Y:S01]  /*ee00*/  LDC.64 R14, c[0x0][0x628] ;  /* 0x00018a00ff0e7b82 */ /* 0x000e220000000a00 */
[----:B------:R-:W-:Y:S02]  /*ee10*/  IMAD.MOV.U32 R8, RZ, RZ, R22 ;  /* 0x000000ffff087224 */ /* 0x000fe400078e0016 */
[----:B------:R-:W-:-:S05]  /*ee20*/  IMAD.MOV.U32 R9, RZ, RZ, R23 ;  /* 0x000000ffff097224 */ /* 0x000fca00078e0017 */
[----:B------:R-:W1:Y:S08]  /*ee30*/  LDC R10, c[0x0][0x630] ;  /* 0x00018c00ff0a7b82 */ /* 0x000e700000000800 */
[----:B------:R-:W2:Y:S01]  /*ee40*/  LDC.64 R16, c[0x0][0x620] ;  /* 0x00018800ff107b82 */ /* 0x000ea20000000a00 */
[----:B0-----:R-:W-:-:S04]  /*ee50*/  ISETP.NE.U32.AND P0, PT, R14, RZ, PT ;  /* 0x000000ff0e00720c */ /* 0x001fc80003f05070 */
[----:B------:R-:W-:-:S13]  /*ee60*/  ISETP.NE.AND.EX P0, PT, R15, RZ, PT, P0 ;  /* 0x000000ff0f00720c */ /* 0x000fda0003f05300 */
[----:B-12---:R-:W-:Y:S05]  /*ee70*/  @!P0 BRA `(.L_x_301) ;  /* 0x0000000000288947 */ /* 0x006fea0003800000 */
[----:B------:R-:W0:Y:S02]  /*ee80*/  LDC R4, c[0x0][0x634] ;  /* 0x00018d00ff047b82 */ /* 0x000e240000000800 */
[----:B0-----:R-:W-:-:S05]  /*ee90*/  IADD3 R9, P0, R22, R4, RZ ;  /* 0x0000000416097210 */ /* 0x001fca0007f1e0ff */
        /* <DEDUP_REMOVED lines=8> */
.L_x_301:
[----:B------:R-:W0:Y:S01]  /*ef20*/  LDC.64 R20, c[0x0][0x640] ;  /* 0x00019000ff147b82 */ /* 0x000e220000000a00 */
[-CC-:B------:R-:W-:Y:S02]  /*ef30*/  SHF.R.U64 R14, R8, R10.reuse, R9.reuse ;  /* 0x0000000a080e7219 */ /* 0x180fe40000001209 */
[----:B------:R-:W-:Y:S02]  /*ef40*/  SHF.R.U32.HI R4, RZ, R10, R9 ;  /* 0x0000000aff047219 */ /* 0x000fe40000011609 */
[----:B------:R-:W-:-:S03]  /*ef50*/  IADD3 R7, P0, RZ, -R14, RZ ;  /* 0x8000000eff077210 */ /* 0x000fc60007f1e0ff */
[----:B------:R-:W1:Y:S02]  /*ef60*/  LDC R8, c[0x0][0x618] ;  /* 0x00018600ff087b82 */ /* 0x000e640000000800 */
[----:B------:R-:W-:Y:S02]  /*ef70*/  IMAD.X R5, RZ, RZ, ~R4, P0 ;  /* 0x000000ffff057224 */ /* 0x000fe400000e0e04 */
[----:B------:R-:W-:Y:S02]  /*ef80*/  IMAD.MOV.U32 R4, RZ, RZ, R22 ;  /* 0x000000ffff047224 */ /* 0x000fe400078e0016 */
[-C--:B------:R-:W-:Y:S02]  /*ef90*/  IMAD R6, R5, R16.reuse, RZ ;  /* 0x0000001005067224 */ /* 0x080fe400078e02ff */
[----:B------:R-:W2:Y:S01]  /*efa0*/  LDC R18, c[0x0][0x608] ;  /* 0x00018200ff127b82 */ /* 0x000ea20000000800 */
[----:B------:R-:W-:Y:S02]  /*efb0*/  IMAD.MOV.U32 R5, RZ, RZ, R23 ;  /* 0x000000ffff057224 */ /* 0x000fe400078e0017 */
[----:B------:R-:W-:-:S05]  /*efc0*/  IMAD.WIDE.U32 R4, R7, R16, R4 ;  /* 0x0000001007047225 */ /* 0x000fca00078e0004 */
[----:B------:R-:W3:Y:S01]  /*efd0*/  LDC R19, c[0x0][0x658] ;  /* 0x00019600ff137b82 */ /* 0x000ee20000000800 */
[----:B------:R-:W-:Y:S01]  /*efe0*/  IMAD R7, R7, R17, R6 ;  /* 0x0000001107077224 */ /* 0x000fe200078e0206 */
[----:B0-----:R-:W-:Y:S01]  /*eff0*/  ISETP.NE.U32.AND P0, PT, R20, RZ, PT ;  /* 0x000000ff1400720c */ /* 0x001fe20003f05070 */
[----:B------:R-:W-:Y:S02]  /*f000*/  IMAD.MOV.U32 R6, RZ, RZ, -0x1 ;  /* 0xffffffffff067424 */ /* 0x000fe400078e00ff */
[----:B------:R-:W-:Y:S01]  /*f010*/  IMAD.IADD R5, R5, 0x1, R7 ;  /* 0x0000000105057824 */ /* 0x000fe200078e0207 */
[----:B------:R-:W-:Y:S02]  /*f020*/  ISETP.NE.AND.EX P0, PT, R21, RZ, PT, P0 ;  /* 0x000000ff1500720c */ /* 0x000fe40003f05300 */
[----:B------:R-:W0:Y:S02]  /*f030*/  LDC R17, c[0x0][0x600] ;  /* 0x00018000ff117b82 */ /* 0x000e240000000800 */
[----:B-1----:R-:W-:-:S02]  /*f040*/  SHF.R.U64 R10, R4, R8, R5 ;  /* 0x00000008040a7219 */ /* 0x002fc40000001205 */
[----:B------:R-:W-:-:S04]  /*f050*/  SHF.R.U32.HI R5, RZ, R8, R5 ;  /* 0x00000008ff057219 */ /* 0x000fc80000011605 */
[----:B------:R-:W1:Y:S01]  /*f060*/  LDC R22, c[0x0][0x648] ;  /* 0x00019200ff167b82 */ /* 0x000e620000000800 */
[-CC-:B--2---:R-:W-:Y:S02]  /*f070*/  SHF.R.U64 R15, R10, R18.reuse, R5.reuse ;  /* 0x000000120a0f7219 */ /* 0x184fe40000001205 */
[----:B------:R-:W-:Y:S01]  /*f080*/  SHF.R.U32.HI R4, RZ, R18, R5 ;  /* 0x00000012ff047219 */ /* 0x000fe20000011605 */
[----:B------:R-:W-:-:S04]  /*f090*/  IMAD.MOV.U32 R18, RZ, RZ, 0x1 ;  /* 0x00000001ff127424 */ /* 0x000fc800078e00ff */
[----:B------:R-:W2:Y:S01]  /*f0a0*/  LDC R23, c[0x0][0x638] ;  /* 0x00018e00ff177b82 */ /* 0x000ea20000000800 */
[-CC-:B---3--:R-:W-:Y:S02]  /*f0b0*/  SHF.R.U64 R16, R15, R19.reuse, R4.reuse ;  /* 0x000000130f107219 */ /* 0x188fe40000001204 */
[-C--:B------:R-:W-:Y:S02]  /*f0c0*/  SHF.L.U32 R6, R6, R19.reuse, RZ ;  /* 0x0000001306067219 */ /* 0x080fe400000006ff */
[----:B------:R-:W-:Y:S01]  /*f0d0*/  SHF.R.U32.HI R5, RZ, R19, R4 ;  /* 0x00000013ff057219 */ /* 0x000fe20000011604 */
[----:B------:R-:W-:Y:S01]  /*f0e0*/  IMAD.MOV.U32 R4, RZ, RZ, R16 ;  /* 0x000000ffff047224 */ /* 0x000fe200078e0010 */
[----:B------:R-:W-:Y:S01]  /*f0f0*/  LOP3.LUT R24, RZ, R6, RZ, 0x33, !PT ;  /* 0x00000006ff187212 */ /* 0x000fe200078e33ff */
[----:B------:R-:W3:Y:S01]  /*f100*/  LDC R25, c[0x0][0x610] ;  /* 0x00018400ff197b82 */ /* 0x000ee20000000800 */
[----:B------:R-:W-:Y:S05]  /*f110*/  @!P0 BRA `(.L_x_302) ;  /* 0x0000000000288947 */ /* 0x000fea0003800000 */
        /* <DEDUP_REMOVED lines=10> */
.L_x_302:
[----:B-1----:R-:W-:Y:S01]  /*f1c0*/  SHF.R.U64 R4, R4, R22, R5 ;  /* 0x0000001604047219 */ /* 0x002fe20000001205 */
[----:B0-----:R-:W-:Y:S01]  /*f1d0*/  VIADD R7, R17, 0xffffffff ;  /* 0xffffffff11077836 */ /* 0x001fe20000000000 */
[----:B------:R-:W-:Y:S01]  /*f1e0*/  SHF.L.U32 R18, R18, R19, RZ ;  /* 0x0000001312127219 */ /* 0x000fe200000006ff */
[----:B------:R-:W-:Y:S01]  /*f1f0*/  @P2 IMAD R0, R11, R12, R2 ;  /* 0x0000000c0b002224 */ /* 0x000fe200078e0202 */
[----:B------:R-:W-:Y:S01]  /*f200*/  LOP3.LUT R3, R15, R24, RZ, 0xc0, !PT ;  /* 0x000000180f037212 */ /* 0x000fe200078ec0ff */
[----:B------:R-:W-:Y:S01]  /*f210*/  IMAD.MOV R5, RZ, RZ, -R4 ;  /* 0x000000ffff057224 */ /* 0x000fe200078e0a04 */
[----:B------:R-:W-:Y:S01]  /*f220*/  LOP3.LUT R7, R10, R7, RZ, 0xc0, !PT ;  /* 0x000000070a077212 */ /* 0x000fe200078ec0ff */
[----:B------:R-:W-:Y:S02]  /*f230*/  IMAD.MOV.U32 R6, RZ, RZ, R14 ;  /* 0x000000ffff067224 */ /* 0x000fe400078e000e */
[----:B------:R-:W-:Y:S02]  /*f240*/  IMAD R3, R18, R4, R3 ;  /* 0x0000000412037224 */ /* 0x000fe400078e0203 */
[----:B--2---:R-:W-:-:S02]  /*f250*/  IMAD R2, R5, R23, R16 ;  /* 0x0000001705027224 */ /* 0x004fc400078e0210 */
[----:B---3--:R-:W-:Y:S02]  /*f260*/  IMAD R0, R3, R25, R0 ;  /* 0x0000001903007224 */ /* 0x008fe400078e0200 */
[----:B------:R-:W-:Y:S02]  /*f270*/  IMAD R5, R2, R17, R7 ;  /* 0x0000001102057224 */ /* 0x000fe400078e0207 */
[----:B------:R-:W-:-:S03]  /*f280*/  IMAD.MOV.U32 R4, RZ, RZ, 0x1 ;  /* 0x00000001ff047424 */ /* 0x000fc600078e00ff */
[----:B------:R-:W-:Y:S02]  /*f290*/  SEL R7, R5, R0, !P2 ;  /* 0x0000000005077207 */ /* 0x000fe40005000000 */
[----:B------:R-:W-:-:S07]  /*f2a0*/  SEL R5, R0, R5, !P2 ;  /* 0x0000000500057207 */ /* 0x000fce0005000000 */
.L_x_300:
[----:B------:R-:W-:-:S08]  /*f2b0*/  NOP ;  /* 0x0000000000007918 */ /* 0x000fd00000000000 */
[----:B------:R-:W0:-:S00]  /*f2c0*/  USETMAXREG.DEALLOC.CTAPOOL 0x28 ;  /* 0x00000028000079c8 */ /* 0x000e0000080e0500 */
[----:B------:R-:W-:-:S13]  /*f2d0*/  ISETP.NE.AND P0, PT, RZ, UR8, PT ;  /* 0x00000008ff007c0c */ /* 0x000fda000bf05270 */
[----:B------:R-:W-:Y:S05]  /*f2e0*/  @P0 EXIT ;  /* 0x000000000000094d */ /* 0x000fea0003800000 */
[----:B0-----:R-:W-:Y:S01]  /*f2f0*/  LOP3.LUT P0, RZ, R4, 0xff, RZ, 0xc0, !PT ;  /* 0x000000ff04ff7812 */ /* 0x001fe2000780c0ff */
[----:B------:R-:W-:Y:S02]  /*f300*/  IMAD.MOV.U32 R9, RZ, RZ, 0x1 ;  /* 0x00000001ff097424 */ /* 0x000fe400078e00ff */
[----:B------:R-:W-:-:S10]  /*f310*/  IMAD.MOV.U32 R12, RZ, RZ, RZ ;  /* 0x000000ffff0c7224 */ /* 0x000fd400078e00ff */
[----:B------:R-:W-:Y:S05]  /*f320*/  @!P0 BRA `(.L_x_303) ;  /* 0x0000000c00608947 */ /* 0x000fea0003800000 */
[----:B------:R-:W0:Y:S01]  /*f330*/  S2R R0, SR_CgaCtaId ;  /* 0x0000000000007919 */ /* 0x000e220000008800 */
[----:B------:R-:W-:Y:S01]  /*f340*/  ULDC UR4, c[0x0][0x28c] ;  /* 0x0000a30000047ab9 */ /* 0x000fe20000000800 */
[----:B------:R-:W-:Y:S01]  /*f350*/  ULDC UR6, c[0x0][0x658] ;  /* 0x0001960000067ab9 */ /* 0x000fe20000000800 */
[----:B------:R-:W-:Y:S01]  /*f360*/  UIADD3 UR10, UR4, 0x7f, URZ ;  /* 0x0000007f040a7890 */ /* 0x000fe2000fffe03f */
[----:B------:R-:W-:Y:S01]  /*f370*/  BSSY B0, `(.L_x_303) ;  /* 0x00000d3000007945 */ /* 0x000fe20003800000 */
[----:B------:R-:W-:Y:S01]  /*f380*/  UMOV UR7, 0xffffffff ;  /* 0xffffffff00077882 */ /* 0x000fe20000000000 */
[----:B------:R-:W-:Y:S01]  /*f390*/  ULDC UR5, c[0x0][0x600] ;  /* 0x0001800000057ab9 */ /* 0x000fe20000000800 */
[----:B------:R-:W-:Y:S01]  /*f3a0*/  UMOV UR9, 0x1 ;  /* 0x0000000100097882 */ /* 0x000fe20000000000 */
[----:B------:R-:W-:Y:S01]  /*f3b0*/  USHF.L.U32 UR7, UR7, UR6, URZ ;  /* 0x0000000607077299 */ /* 0x000fe2000800063f */
[----:B------:R-:W-:Y:S01]  /*f3c0*/  IMAD.MOV.U32 R11, RZ, RZ, 0x1 ;  /* 0x00000001ff0b7424 */ /* 0x000fe200078e00ff */
[----:B------:R-:W-:Y:S01]  /*f3d0*/  UIADD3 UR4, UR5, -0x1, URZ ;  /* 0xffffffff05047890 */ /* 0x000fe2000fffe03f */
[----:B------:R-:W-:Y:S01]  /*f3e0*/  IMAD.MOV.U32 R9, RZ, RZ, 0x1 ;  /* 0x00000001ff097424 */ /* 0x000fe200078e00ff */
[----:B------:R-:W-:Y:S01]  /*f3f0*/  USHF.R.S32.HI UR11, URZ, 0x1f, UR10 ;  /* 0x0000001f3f0b7899 */ /* 0x000fe2000801140a */
[----:B------:R-:W-:Y:S01]  /*f400*/  IMAD.MOV.U32 R12, RZ, RZ, RZ ;  /* 0x000000ffff0c7224 */ /* 0x000fe200078e00ff */
[----:B------:R-:W-:Y:S01]  /*f410*/  ULDC UR8, c[0x0][0xc] ;  /* 0x0000030000087ab9 */ /* 0x000fe20000000800 */
[----:B------:R-:W-:-:S02]  /*f420*/  USHF.L.U32 UR5, UR9, UR6, URZ ;  /* 0x0000000609057299 */ /* 0x000fc4000800063f */
[----:B------:R-:W-:Y:S01]  /*f430*/  ULEA.HI UR11, UR11, UR10, URZ, 0x7 ;  /* 0x0000000a0b0b7291 */ /* 0x000fe2000f8f383f */
[----:B------:R-:W-:Y:S01]  /*f440*/  ULDC UR9, c[0x0][0x10] ;  /* 0x0000040000097ab9 */ /* 0x000fe20000000800 */
[----:B------:R-:W-:Y:S02]  /*f450*/  ULOP3.LUT UR6, URZ, UR7, URZ, 0x33, !UPT ;  /* 0x000000073f067292 */ /* 0x000fe4000f8e333f */
[----:B------:R-:W-:Y:S01]  /*f460*/  UIMAD.WIDE.U32 UR8, UR8, UR9, URZ ;  /* 0x00000009080872a5 */ /* 0x000fe2000f8e003f */
[----:B------:R-:W-:Y:S01]  /*f470*/  ULDC UR7, c[0x0][0x14] ;  /* 0x0000050000077ab9 */ /* 0x000fe20000000800 */
[----:B------:R-:W-:Y:S02]  /*f480*/  USHF.R.S32.HI UR20, URZ, 0x7, UR11 ;  /* 0x000000073f147899 */ /* 0x000fe4000801140b */
[----:B------:R-:W-:Y:S02]  /*f490*/  UIMAD.WIDE.U32 UR22, UR8, UR7, URZ ;  /* 0x00000007081672a5 */ /* 0x000fe4000f8e003f */
[----:B------:R-:W-:-:S02]  /*f4a0*/  UIMAD UR18, UR9, UR7, URZ ;  /* 0x00000007091272a4 */ /* 0x000fc4000f8e023f */
[----:B------:R-:W-:Y:S01]  /*f4b0*/  ULOP3.LUT UR26, UR13, 0x2, URZ, 0xfc, !UPT ;  /* 0x000000020d1a7892 */ /* 0x000fe2000f8efc3f */
[C---:B0-----:R-:W-:Y:S01]  /*f4c0*/  IMAD.SHL.U32 R8, R0.reuse, 0x80, RZ ;  /* 0x0000008000087824 */ /* 0x041fe200078e00ff */
[----:B------:R-:W-:Y:S01]  /*f4d0*/  UIADD3 UR18, UR23, UR18, URZ ;  /* 0x0000001217127290 */ /* 0x000fe2000fffe03f */
[----:B------:R-:W-:Y:S01]  /*f4e0*/  IMAD.SHL.U32 R0, R0, 0x4000, RZ ;  /* 0x0000400000007824 */ /* 0x000fe200078e00ff */
[----:B------:R-:W-:Y:S02]  /*f4f0*/  UIADD3 UR27, UR20, 0x1, URZ ;  /* 0x00000001141b7890 */ /* 0x000fe4000fffe03f */
[----:B------:R-:W-:Y:S01]  /*f500*/  LOP3.LUT R8, R8, 0x80, RZ, 0xc0, !PT ;  /* 0x0000008008087812 */ /* 0x000fe200078ec0ff */
[----:B------:R-:W-:Y:S01]  /*f510*/  ULDC.64 UR24, c[0x0][0x198] ;  /* 0x0000660000187ab9 */ /* 0x000fe20000000a00 */
[----:B------:R-:W-:-:S08]  /*f520*/  LOP3.LUT R0, R0, 0x4000, RZ, 0xc0, !PT ;  /* 0x0000400000007812 */ /* 0x000fd000078ec0ff */
.L_x_314:
[----:B------:R-:W-:-:S03]  /*f530*/  UMOV UR7, 0xffffffff ;  /* 0xffffffff00077882 */ /* 0x000fc60000000000 */
[----:B------:R-:W-:Y:S05]  /*f540*/  BRA.DIV UR7, `(.L_x_304) ;  /* 0x0000000e07b07947 */ /* 0x000fea000b800000 */
[----:B------:R-:W-:-:S13]  /*f550*/  ELECT P0, URZ, PT ;  /* 0x00000000003f782f */ /* 0x000fda0003800000 */
.L_x_324:
[----:B------:R-:W0:Y:S01]  /*f560*/  LDC R2, c[0x0][0x28c] ;  /* 0x0000a300ff027b82 */ /* 0x000e220000000800 */
[----:B------:R-:W-:Y:S01]  /*f570*/  BSSY B1, `(.L_x_305) ;  /* 0x000003a000017945 */ /* 0x000fe20003800000 */
[----:B0-----:R-:W-:-:S13]  /*f580*/  ISETP.LT.OR P0, PT, R2, 0x1, !P0 ;  /* 0x000000010200780c */ /* 0x001fda0004701670 */
[----:B------:R-:W-:Y:S05]  /*f590*/  @P0 BRA `(.L_x_306) ;  /* 0x0000000000dc0947 */ /* 0x000fea0003800000 */
[----:B------:R-:W-:Y:S02]  /*f5a0*/  IMAD R7, R7, 0x100, R8 ;  /* 0x0000010007077824 */ /* 0x000fe400078e0208 */
[----:B------:R-:W-:Y:S02]  /*f5b0*/  IMAD.SHL.U32 R10, R5, 0x80, RZ ;  /* 0x00000080050a7824 */ /* 0x000fe400078e00ff */
[----:B------:R-:W-:Y:S02]  /*f5c0*/  IMAD.MOV.U32 R15, RZ, RZ, RZ ;  /* 0x000000ffff0f7224 */ /* 0x000fe400078e00ff */
[----:B------:R-:W-:Y:S02]  /*f5d0*/  IMAD.U32 R16, RZ, RZ, UR27 ;  /* 0x0000001bff107e24 */ /* 0x000fe4000f8e00ff */
[----:B------:R-:W-:Y:S02]  /*f5e0*/  IMAD.MOV.U32 R2, RZ, RZ, R9 ;  /* 0x000000ffff027224 */ /* 0x000fe400078e0009 */
[----:B------:R-:W-:-:S07]  /*f5f0*/  IMAD.MOV.U32 R3, RZ, RZ, R12 ;  /* 0x000000ffff037224 */ /* 0x000fce00078e000c */
.L_x_309:
[----:B------:R-:W0:Y:S01]  /*f600*/  S2R R5, SR_CgaCtaId ;  /* 0x0000000000057919 */ /* 0x000e220000008800 */
[----:B------:R-:W-:Y:S01]  /*f610*/  MOV R4, 0x400 ;  /* 0x0000040000047802 */ /* 0x000fe20000000f00 */
[----:B------:R-:W1:Y:S03]  /*f620*/  S2R R17, SR_TID.X ;  /* 0x0000000000117919 */ /* 0x000e660000002100 */
[----:B0-----:R-:W-:Y:S02]  /*f630*/  LEA R14, R5, R4, 0x18 ;  /* 0x00000004050e7211 */ /* 0x001fe400078ec0ff */
[----:B------:R-:W-:Y:S02]  /*f640*/  SHF.L.U32 R4, R2, 0x1f, RZ ;  /* 0x0000001f02047819 */ /* 0x000fe400000006ff */
[----:B-1----:R-:W-:Y:S01]  /*f650*/  LOP3.LUT P1, RZ, R17, 0x7f, RZ, 0xc0, !PT ;  /* 0x0000007f11ff7812 */ /* 0x002fe2000782c0ff */
[----:B------:R-:W-:-:S04]  /*f660*/  IMAD R13, R3, 0x8, R14 ;  /* 0x00000008030d7824 */ /* 0x000fc800078e020e */
[----:B------:R-:W0:Y:S08]  /*f670*/  SYNCS.PHASECHK.TRANS64.TRYWAIT P0, [R13+URZ+0x18], R4 ;  /* 0x000018040d0075a7 */ /* 0x000e30000800017f */
[----:B------:R-:W1:Y:S01]  /*f680*/  @!P1 LDC R5, c[0x0][0x500] ;  /* 0x00014000ff059b82 */ /* 0x000e620000000800 */
[----:B0-----:R-:W-:Y:S05]  /*f690*/  @!P0 BRA `(.L_x_307) ;  /* 0x0000000c007c8947 */ /* 0x001fea0003800000 */
.L_x_325:
[----:B------:R-:W-:Y:S01]  /*f6a0*/  UPRMT UR7, UR26, 0x9910, URZ ;  /* 0x000099101a077896 */ /* 0x000fe2000800003f */
[----:B-1----:R1:W-:Y:S03]  /*f6b0*/  @!P1 SYNCS.ARRIVE.TRANS64 RZ, [R13+URZ], R5 ;  /* 0x000000050dff99a7 */ /* 0x0023e6000800003f */
[----:B------:R-:W-:-:S06]  /*f6c0*/  UISETP.NE.AND UP0, UPT, UR7, 0x2, UPT ;  /* 0x000000020700788c */ /* 0x000fcc000bf05270 */
[----:B------:R-:W-:-:S13]  /*f6d0*/  PLOP3.LUT P0, PT, PT, PT, UP0, 0x80, 0x0 ;  /* 0x000000000000781c */ /* 0x000fda0003f0f008 */
[----:B-1----:R-:W-:Y:S05]  /*f6e0*/  @P0 BRA `(.L_x_308) ;  /* 0x0000000000040947 */ /* 0x002fea0003800000 */
[----:B------:R-:W-:Y:S01]  /*f6f0*/  BPT.TRAP 0x1 ;  /* 0x000000040000795c */ /* 0x000fe20000300000 */
.L_x_308:
[C---:B0-----:R-:W-:Y:S01]  /*f700*/  IMAD R4, R3.reuse, 0x4000, R14 ;  /* 0x0000400003047824 */ /* 0x041fe200078e020e */
[----:B------:R-:W-:Y:S01]  /*f710*/  R2UR UR19, R14 ;  /* 0x000000000e1372ca */ /* 0x000fe200000e0000 */
[----:B------:R-:W-:Y:S01]  /*f720*/  IMAD R5, R3, 0x8000, R0 ;  /* 0x0000800003057824 */ /* 0x000fe200078e0200 */
[----:B------:R-:W-:Y:S01]  /*f730*/  R2UR UR9, R13 ;  /* 0x000000000d0972ca */ /* 0x000fe200000e0000 */
[----:B------:R-:W-:Y:S01]  /*f740*/  VIADD R16, R16, 0xffffffff ;  /* 0xffffffff10107836 */ /* 0x000fe20000000000 */
[----:B------:R-:W-:Y:S01]  /*f750*/  R2UR UR7, R4 ;  /* 0x00000000040772ca */ /* 0x000fe200000e0000 */
[----:B------:R-:W-:Y:S01]  /*f760*/  UIADD3 UR14, UP0, UR24, 0xf0, URZ ;  /* 0x000000f0180e7890 */ /* 0x000fe2000ff1e03f */
[----:B------:R-:W-:Y:S01]  /*f770*/  R2UR UR8, R5 ;  /* 0x00000000050872ca */ /* 0x000fe200000e0000 */
[----:B------:R-:W-:Y:S01]  /*f780*/  UIADD3 UR28, UP1, UR24, 0x1f0, URZ ;  /* 0x000001f0181c7890 */ /* 0x000fe2000ff3e03f */
[----:B------:R-:W-:Y:S01]  /*f790*/  R2UR UR11, R10 ;  /* 0x000000000a0b72ca */ /* 0x000fe200000e0000 */
[----:B------:R-:W-:Y:S01]  /*f7a0*/  UIADD3.X UR15, URZ, UR25, URZ, UP0, !UPT ;  /* 0x000000193f0f7290 */ /* 0x000fe200087fe43f */
[----:B------:R-:W-:Y:S01]  /*f7b0*/  R2UR UR10, R15 ;  /* 0x000000000f0a72ca */ /* 0x000fe200000e0000 */
[----:B------:R-:W-:Y:S01]  /*f7c0*/  VIADD R3, R3, 0x1 ;  /* 0x0000000103037836 */ /* 0x000fe20000000000 */
[----:B------:R-:W-:Y:S01]  /*f7d0*/  R2UR UR12, R6 ;  /* 0x00000000060c72ca */ /* 0x000fe200000e0000 */
[----:B------:R-:W-:Y:S01]  /*f7e0*/  UIADD3.X UR29, URZ, UR25, URZ, UP1, !UPT ;  /* 0x000000193f1d7290 */ /* 0x000fe20008ffe43f */
[----:B------:R-:W-:Y:S01]  /*f7f0*/  R2UR UR21, R7 ;  /* 0x00000000071572ca */ /* 0x000fe200000e0000 */
[----:B------:R-:W-:Y:S01]  /*f800*/  UMOV UR16, 0x0 ;  /* 0x0000000000107882 */ /* 0x000fe20000000000 */
[----:B------:R-:W-:Y:S01]  /*f810*/  ISETP.GT.AND P1, PT, R16, 0x1, PT ;  /* 0x000000011000780c */ /* 0x000fe20003f24270 */
[----:B------:R-:W-:Y:S01]  /*f820*/  UIADD3 UR7, UR7, 0x100, URZ ;  /* 0x0000010007077890 */ /* 0x000fe2000fffe03f */
[----:B------:R-:W-:Y:S01]  /*f830*/  ISETP.NE.AND P0, PT, R3, 0x3, PT ;  /* 0x000000030300780c */ /* 0x000fe20003f05270 */
[----:B------:R-:W-:Y:S01]  /*f840*/  UIADD3 UR19, UR19, 0xc100, UR8 ;  /* 0x0000c10013137890 */ /* 0x000fe2000fffe008 */
[----:B------:R-:W-:Y:S01]  /*f850*/  VIADD R15, R15, 0x80 ;  /* 0x000000800f0f7836 */ /* 0x000fe20000000000 */
[----:B------:R-:W-:Y:S01]  /*f860*/  UMOV UR17, 0x10000000 ;  /* 0x1000000000117882 */ /* 0x000fe20000000000 */
[----:B------:R-:W-:Y:S01]  /*f870*/  UMOV UR30, 0x30000 ;  /* 0x00030000001e7882 */ /* 0x000fe20000000000 */
[----:B------:R-:W-:Y:S01]  /*f880*/  SEL R5, RZ, 0x1, P0 ;  /* 0x00000001ff057807 */ /* 0x000fe20000000000 */
[----:B------:R-:W-:Y:S01]  /*f890*/  UMOV UR8, UR7 ;  /* 0x0000000700087c82 */ /* 0x000fe20008000000 */
[----:B------:R-:W-:Y:S01]  /*f8a0*/  SEL R3, R3, RZ, P0 ;  /* 0x000000ff03037207 */ /* 0x000fe20000000000 */
[----:B------:R0:W-:Y:S01]  /*f8b0*/  UTMALDG.3D [UR8], [UR14], desc[UR16] ;  /* 0x000010080e0075b4 */ /* 0x0001e20008011000 */
[----:B------:R-:W-:Y:S01]  /*f8c0*/  LOP3.LUT R2, R2, R5, RZ, 0x3c, !PT ;  /* 0x0000000502027212 */ /* 0x000fe200078e3cff */
[----:B0-----:R-:W-:Y:S01]  /*f8d0*/  UMOV UR11, UR21 ;  /* 0x00000015000b7c82 */ /* 0x001fe20008000000 */
[----:B------:R-:W-:-:S02]  /*f8e0*/  UMOV UR8, UR19 ;  /* 0x0000001300087c82 */ /* 0x000fc40008000000 */
[----:B------:R0:W-:Y:S02]  /*f8f0*/  UTMALDG.3D.MULTICAST [UR8], [UR28], UR30, desc[UR16] ;  /* 0x000010081c0073b4 */ /* 0x0001e4000801181e */
[----:B0-----:R-:W-:Y:S05]  /*f900*/  @P1 BRA `(.L_x_309) ;  /* 0xfffffffc003c1947 */ /* 0x001fea000383ffff */
.L_x_306:
[----:B------:R-:W-:Y:S05]  /*f910*/  BSYNC B1 ;  /* 0x0000000000017941 */ /* 0x000fea0003800000 */
.L_x_305:
[----:B------:R-:W2:Y:S01]  /*f920*/  LDL.LU R17, [R1+0x78] ;  /* 0x0000780001117983 */ /* 0x000ea20000300800 */
[----:B------:R-:W-:Y:S01]  /*f930*/  LOP3.LUT P1, RZ, R11, 0xff, RZ, 0xc0, !PT ;  /* 0x000000ff0bff7812 */ /* 0x000fe2000782c0ff */
[----:B------:R-:W-:Y:S01]  /*f940*/  VIADD R5, R12, UR20 ;  /* 0x000000140c057c36 */ /* 0x000fe20008000000 */
[----:B------:R-:W-:Y:S01]  /*f950*/  ULDC.64 UR8, c[0x0][0x650] ;  /* 0x0001940000087ab9 */ /* 0x000fe20000000a00 */
[----:B------:R-:W3:Y:S01]  /*f960*/  LDL.LU R14, [R1+0x7c] ;  /* 0x00007c00010e7983 */ /* 0x000ee20000300800 */
[----:B------:R-:W-:Y:S01]  /*f970*/  IMAD.U32 R6, RZ, RZ, UR20 ;  /* 0x00000014ff067e24 */ /* 0x000fe2000f8e00ff */
[----:B------:R-:W-:Y:S01]  /*f980*/  UISETP.GE.U32.AND UP0, UPT, UR20, 0x3, UPT ;  /* 0x000000031400788c */ /* 0x000fe2000bf06070 */
[----:B------:R-:W-:Y:S01]  /*f990*/  ISETP.GT.U32.AND P0, PT, R5, 0x2, PT ;  /* 0x000000020500780c */ /* 0x000fe20003f04070 */
[----:B------:R-:W-:Y:S01]  /*f9a0*/  BSSY B1, `(.L_x_310) ;  /* 0x000006d000017945 */ /* 0x000fe20003800000 */
[----:B------:R-:W-:Y:S01]  /*f9b0*/  IMAD.MOV.U32 R7, RZ, RZ, -0x1 ;  /* 0xffffffffff077424 */ /* 0x000fe200078e00ff */
[----:B------:R-:W-:-:S02]  /*f9c0*/  PRMT R11, RZ, 0x7610, R11 ;  /* 0x00007610ff0b7816 */ /* 0x000fc4000000000b */
[----:B------:R-:W-:Y:S01]  /*f9d0*/  ISETP.LT.U32.AND P0, PT, R6, 0x3, P0 ;  /* 0x000000030600780c */ /* 0x000fe20000701070 */
[----:B------:R-:W-:Y:S01]  /*f9e0*/  IMAD.MOV.U32 R6, RZ, RZ, -0x1 ;  /* 0xffffffffff067424 */ /* 0x000fe200078e00ff */
[----:B------:R-:W0:Y:S01]  /*f9f0*/  @P1 S2R R3, SR_CgaCtaId ;  /* 0x0000000000031919 */ /* 0x000e220000008800 */
[----:B------:R-:W-:Y:S02]  /*fa00*/  @P1 MOV R2, 0x400 ;  /* 0x0000040000021802 */ /* 0x000fe40000000f00 */
[----:B------:R-:W-:Y:S02]  /*fa10*/  PLOP3.LUT P3, PT, PT, PT, UP0, 0x80, 0x0 ;  /* 0x000000000000781c */ /* 0x000fe40003f6f008 */
[----:B0-----:R-:W-:Y:S01]  /*fa20*/  @P1 LEA R4, R3, R2, 0x18 ;  /* 0x0000000203041211 */ /* 0x001fe200078ec0ff */
[----:B------:R-:W-:Y:S01]  /*fa30*/  IMAD.WIDE.U32 R2, R5, -0x55555555, RZ ;  /* 0xaaaaaaab05027825 */ /* 0x000fe200078e00ff */
[----:B------:R-:W-:Y:S02]  /*fa40*/  SEL R2, RZ, 0x1, !P0 ;  /* 0x00000001ff027807 */ /* 0x000fe40004000000 */
[----:B------:R0:W-:Y:S02]  /*fa50*/  @P1 SYNCS.ARRIVE.TRANS64.A1T0 RZ, [R4+URZ+0x48], RZ ;  /* 0x000048ff04ff19a7 */ /* 0x0001e4000810003f */
[----:B------:R-:W-:-:S02]  /*fa60*/  LOP3.LUT R9, R9, R2, RZ, 0x3c, !PT ;  /* 0x0000000209097212 */ /* 0x000fc400078e3cff */
[----:B------:R-:W-:Y:S02]  /*fa70*/  PRMT R2, RZ, 0x7610, R2 ;  /* 0x00007610ff027816 */ /* 0x000fe40000000002 */
[----:B0-----:R-:W-:-:S04]  /*fa80*/  SHF.R.U32.HI R4, RZ, 0x1, R3 ;  /* 0x00000001ff047819 */ /* 0x001fc80000011603 */
[----:B------:R-:W-:Y:S01]  /*fa90*/  @P3 LOP3.LUT R9, R9, 0x1, R4, 0x78, !PT ;  /* 0x0000000109093812 */ /* 0x000fe200078e7804 */
[----:B------:R-:W-:Y:S02]  /*faa0*/  IMAD R12, R4, -0x3, R5 ;  /* 0xfffffffd040c7824 */ /* 0x000fe400078e0205 */
[----:B------:R-:W-:Y:S01]  /*fab0*/  IMAD.MOV.U32 R5, RZ, RZ, -0x1 ;  /* 0xffffffffff057424 */ /* 0x000fe200078e00ff */
[----:B---3--:R-:W-:-:S04]  /*fac0*/  IADD3 R14, P1, R14, UR22, RZ ;  /* 0x000000160e0e7c10 */ /* 0x008fc8000ff3e0ff */
[----:B--2---:R-:W-:Y:S01]  /*fad0*/  IADD3.X R17, R17, UR18, RZ, P1, !PT ;  /* 0x0000001211117c10 */ /* 0x004fe20008ffe4ff */
[----:B------:R0:W-:Y:S01]  /*fae0*/  STL [R1+0x7c], R14 ;  /* 0x00007c0e01007387 */ /* 0x0001e20000100800 */
[----:B------:R-:W-:-:S03]  /*faf0*/  ISETP.GE.U32.AND P0, PT, R14, UR8, PT ;  /* 0x000000080e007c0c */ /* 0x000fc6000bf06070 */
[----:B------:R0:W-:Y:S01]  /*fb00*/  STL [R1+0x78], R17 ;  /* 0x0000781101007387 */ /* 0x0001e20000100800 */
[----:B------:R-:W-:-:S13]  /*fb10*/  ISETP.GE.U32.AND.EX P0, PT, R17, UR9, PT, P0 ;  /* 0x0000000911007c0c */ /* 0x000fda000bf06100 */
[----:B0-----:R-:W-:Y:S05]  /*fb20*/  @P0 BRA `(.L_x_311) ;  /* 0x0000000400500947 */ /* 0x001fea0003800000 */
[----:B------:R-:W-:Y:S01]  /*fb30*/  ULDC.64 UR8, c[0x0][0x628] ;  /* 0x00018a0000087ab9 */ /* 0x000fe20000000a00 */
[----:B------:R-:W0:Y:S01]  /*fb40*/  S2R R13, SR_CTAID.X ;  /* 0x00000000000d7919 */ /* 0x000e220000002500 */
[----:B------:R-:W-:Y:S01]  /*fb50*/  ISETP.NE.U32.AND P0, PT, RZ, UR8, PT ;  /* 0x00000008ff007c0c */ /* 0x000fe2000bf05070 */
[----:B------:R-:W-:Y:S01]  /*fb60*/  ULDC UR10, c[0x0][0x630] ;  /* 0x00018c00000a7ab9 */ /* 0x000fe20000000800 */
[----:B------:R-:W-:Y:S01]  /*fb70*/  IMAD.MOV.U32 R2, RZ, RZ, R14 ;  /* 0x000000ffff027224 */ /* 0x000fe200078e000e */
[----:B------:R-:W1:Y:S01]  /*fb80*/  S2R R10, SR_CTAID.Y ;  /* 0x00000000000a7919 */ /* 0x000e620000002600 */
[----:B------:R-:W-:Y:S01]  /*fb90*/  ISETP.NE.AND.EX P0, PT, RZ, UR9, PT, P0 ;  /* 0x00000009ff007c0c */ /* 0x000fe2000bf05300 */
[----:B------:R-:W-:-:S12]  /*fba0*/  IMAD.MOV.U32 R3, RZ, RZ, R17 ;  /* 0x000000ffff037224 */ /* 0x000fd800078e0011 */
[----:B------:R-:W-:Y:S05]  /*fbb0*/  @!P0 BRA `(.L_x_312) ;  /* 0x0000000000288947 */ /* 0x000fea0003800000 */
[----:B------:R-:W-:Y:S02]  /*fbc0*/  ULDC UR7, c[0x0][0x634] ;  /* 0x00018d0000077ab9 */ /* 0x000fe40000000800 */
[----:B------:R-:W-:-:S05]  /*fbd0*/  IADD3 R7, P0, R14, UR7, RZ ;  /* 0x000000070e077c10 */ /* 0x000fca000ff1e0ff */
[----:B------:R-:W-:-:S04]  /*fbe0*/  IMAD.X R15, RZ, RZ, R17, P0 ;  /* 0x000000ffff0f7224 */ /* 0x000fc800000e0611 */
[----:B------:R-:W-:-:S04]  /*fbf0*/  IMAD.WIDE.U32 R4, R15, UR8, RZ ;  /* 0x000000080f047c25 */ /* 0x000fc8000f8e00ff */
[----:B------:R-:W-:-:S04]  /*fc00*/  IMAD.WIDE.U32 R4, P0, R7, UR9, R4 ;  /* 0x0000000907047c25 */ /* 0x000fc8000f800004 */
[----:B------:R-:W-:-:S04]  /*fc10*/  IMAD.WIDE.U32 R6, R7, UR8, RZ ;  /* 0x0000000807067c25 */ /* 0x000fc8000f8e00ff */
[----:B------:R-:W-:Y:S01]  /*fc20*/  IMAD.X R3, RZ, RZ, RZ, P0 ;  /* 0x000000ffff037224 */ /* 0x000fe200000e06ff */
[----:B------:R-:W-:Y:S01]  /*fc30*/  IADD3 RZ, P0, R7, R4, RZ ;  /* 0x0000000407ff7210 */ /* 0x000fe20007f1e0ff */
[----:B------:R-:W-:-:S04]  /*fc40*/  IMAD.MOV.U32 R2, RZ, RZ, R5 ;  /* 0x000000ffff027224 */ /* 0x000fc800078e0005 */
[----:B------:R-:W-:-:S08]  /*fc50*/  IMAD.WIDE.U32.X R2, R15, UR9, R2, P0 ;  /* 0x000000090f027c25 */ /* 0x000fd000080e0402 */
.L_x_312:
[--C-:B------:R-:W-:Y:S01]  /*fc60*/  SHF.R.U64 R6, R2, UR10, R3.reuse ;  /* 0x0000000a02067c19 */ /* 0x100fe20008001203 */
[----:B------:R-:W-:Y:S01]  /*fc70*/  ULDC.64 UR8, c[0x0][0x620] ;  /* 0x0001880000087ab9 */ /* 0x000fe20000000a00 */
[----:B------:R-:W-:Y:S01]  /*fc80*/  SHF.R.U32.HI R2, RZ, UR10, R3 ;  /* 0x0000000aff027c19 */ /* 0x000fe20008011603 */
[----:B------:R-:W-:Y:S01]  /*fc90*/  IMAD.MOV.U32 R3, RZ, RZ, R17 ;  /* 0x000000ffff037224 */ /* 0x000fe200078e0011 */
[----:B------:R-:W-:Y:S01]  /*fca0*/  IADD3 R5, P0, RZ, -R6, RZ ;  /* 0x80000006ff057210 */ /* 0x000fe20007f1e0ff */
[----:B------:R-:W-:Y:S01]  /*fcb0*/  ULDC UR7, c[0x0][0x150] ;  /* 0x0000540000077ab9 */ /* 0x000fe20000000800 */
[----:B0-----:R-:W-:Y:S01]  /*fcc0*/  I2FP.F32.U32 R7, R13 ;  /* 0x0000000d00077245 */ /* 0x001fe20000201000 */
[----:B------:R-:W0:Y:S01]  /*fcd0*/  LDC R18, c[0x0][0x144] ;  /* 0x00005100ff127b82 */ /* 0x000e220000000800 */
[----:B------:R-:W-:Y:S01]  /*fce0*/  ULDC.64 UR10, c[0x0][0x640] ;  /* 0x00019000000a7ab9 */ /* 0x000fe20000000a00 */
[----:B------:R-:W-:Y:S01]  /*fcf0*/  IMAD.X R2, RZ, RZ, ~R2, P0 ;  /* 0x000000ffff027224 */ /* 0x000fe200000e0e02 */
[----:B------:R-:W-:-:S03]  /*fd00*/  ISETP.NE.U32.AND P0, PT, RZ, UR10, PT ;  /* 0x0000000aff007c0c */ /* 0x000fc6000bf05070 */
[----:B------:R-:W-:Y:S01]  /*fd10*/  IMAD R4, R2, UR8, RZ ;  /* 0x0000000802047c24 */ /* 0x000fe2000f8e02ff */
[----:B------:R-:W-:Y:S01]  /*fd20*/  ISETP.NE.AND.EX P0, PT, RZ, UR11, PT, P0 ;  /* 0x0000000bff007c0c */ /* 0x000fe2000bf05300 */
[----:B------:R-:W-:Y:S01]  /*fd30*/  IMAD.MOV.U32 R2, RZ, RZ, R14 ;  /* 0x000000ffff027224 */ /* 0x000fe200078e000e */
[----:B------:R-:W2:Y:S03]  /*fd40*/  LDC R15, c[0x0][0x148] ;  /* 0x00005200ff0f7b82 */ /* 0x000ea60000000800 */
[----:B------:R-:W-:Y:S01]  /*fd50*/  IMAD.WIDE.U32 R2, R5, UR8, R2 ;  /* 0x0000000805027c25 */ /* 0x000fe2000f8e0002 */
[----:B------:R-:W-:-:S03]  /*fd60*/  ULDC UR8, c[0x0][0x154] ;  /* 0x0000550000087ab9 */ /* 0x000fc60000000800 */
[----:B------:R-:W-:Y:S02]  /*fd70*/  IMAD R5, R5, UR9, R4 ;  /* 0x0000000905057c24 */ /* 0x000fe4000f8e0204 */
[----:B------:R-:W-:Y:S01]  /*fd80*/  FMUL R4, R7, UR7 ;  /* 0x0000000707047c20 */ /* 0x000fe20008400000 */
[----:B------:R-:W-:Y:S01]  /*fd90*/  ULDC UR7, c[0x0][0x618] ;  /* 0x0001860000077ab9 */ /* 0x000fe20000000800 */
[----:B------:R-:W-:Y:S01]  /*fda0*/  ULDC UR9, c[0x0][0x608] ;  /* 0x0001820000097ab9 */ /* 0x000fe20000000800 */
[----:B------:R-:W-:-:S03]  /*fdb0*/  IMAD.IADD R3, R3, 0x1, R5 ;  /* 0x0000000103037824 */ /* 0x000fc600078e0205 */
[----:B------:R-:W3:Y:S02]  /*fdc0*/  F2I.U32.TRUNC.NTZ R4, R4 ;  /* 0x0000000400047305 */ /* 0x000ee4000020f000 */
[----:B------:R-:W-:Y:S02]  /*fdd0*/  SHF.R.U64 R7, R2, UR7, R3 ;  /* 0x0000000702077c19 */ /* 0x000fe40008001203 */
[----:B-1----:R-:W-:-:S05]  /*fde0*/  I2FP.F32.U32 R2, R10 ;  /* 0x0000000a00027245 */ /* 0x002fca0000201000 */
[----:B------:R-:W-:Y:S01]  /*fdf0*/  FMUL R5, R2, UR8 ;  /* 0x0000000802057c20 */ /* 0x000fe20008400000 */
[----:B------:R-:W-:Y:S01]  /*fe00*/  SHF.R.U32.HI R2, RZ, UR7, R3 ;  /* 0x00000007ff027c19 */ /* 0x000fe20008011603 */
[----:B------:R-:W-:Y:S02]  /*fe10*/  ULDC UR7, c[0x0][0x658] ;  /* 0x0001960000077ab9 */ /* 0x000fe40000000800 */
[----:B------:R1:W4:Y:S01]  /*fe20*/  F2I.U32.TRUNC.NTZ R19, R5 ;  /* 0x0000000500137305 */ /* 0x000322000020f000 */
[----:B------:R-:W-:Y:S01]  /*fe30*/  SHF.R.U64 R16, R7, UR9, R2 ;  /* 0x0000000907107c19 */ /* 0x000fe20008001202 */
[----:B---3--:R-:W-:Y:S01]  /*fe40*/  IMAD.MOV R4, RZ, RZ, -R4 ;  /* 0x000000ffff047224 */ /* 0x008fe200078e0a04 */
[----:B------:R-:W-:-:S03]  /*fe50*/  SHF.R.U32.HI R3, RZ, UR9, R2 ;  /* 0x00000009ff037c19 */ /* 0x000fc60008011602 */
[----:B0-----:R-:W-:Y:S01]  /*fe60*/  IMAD R13, R18, R4, R13 ;  /* 0x00000004120d7224 */ /* 0x001fe200078e020d */
[--C-:B------:R-:W-:Y:S02]  /*fe70*/  SHF.R.U64 R14, R16, UR7, R3.reuse ;  /* 0x00000007100e7c19 */ /* 0x100fe40008001203 */
[----:B------:R-:W-:-:S03]  /*fe80*/  SHF.R.U32.HI R17, RZ, UR7, R3 ;  /* 0x00000007ff117c19 */ /* 0x000fc60008011603 */
[----:B------:R-:W-:Y:S02]  /*fe90*/  IMAD.MOV.U32 R2, RZ, RZ, R14 ;  /* 0x000000ffff027224 */ /* 0x000fe400078e000e */
[----:B------:R-:W-:Y:S01]  /*fea0*/  IMAD.MOV.U32 R3, RZ, RZ, R17 ;  /* 0x000000ffff037224 */ /* 0x000fe200078e0011 */
[----:B-12-4-:R-:W-:Y:S06]  /*feb0*/  @!P0 BRA `(.L_x_313) ;  /* 0x0000000000288947 */ /* 0x016fec0003800000 */
[----:B------:R-:W-:Y:S02]  /*fec0*/  ULDC UR7, c[0x0][0x64c] ;  /* 0x0001930000077ab9 */ /* 0x000fe40000000800 */
[----:B------:R-:W-:-:S05]  /*fed0*/  IADD3 R3, P0, R14, UR7, RZ ;  /* 0x000000070e037c10 */ /* 0x000fca000ff1e0ff */
[----:B------:R-:W-:-:S04]  /*fee0*/  IMAD.X R17, RZ, RZ, R17, P0 ;  /* 0x000000ffff117224 */ /* 0x000fc800000e0611 */
[----:B------:R-:W-:-:S04]  /*fef0*/  IMAD.WIDE.U32 R4, R17, UR10, RZ ;  /* 0x0000000a11047c25 */ /* 0x000fc8000f8e00ff */
[----:B------:R-:W-:-:S04]  /*ff00*/  IMAD.WIDE.U32 R4, P0, R3, UR11, R4 ;  /* 0x0000000b03047c25 */ /* 0x000fc8000f800004 */
[----:B------:R-:W-:-:S04]  /*ff10*/  IMAD.WIDE.U32 R2, R3, UR10, RZ ;  /* 0x0000000a03027c25 */ /* 0x000fc8000f8e00ff */
[----:B------:R-:W-:Y:S01]  /*ff20*/  IMAD.MOV.U32 R2, RZ, RZ, R5 ;  /* 0x000000ffff027224 */ /* 0x000fe200078e0005 */
[----:B------:R-:W-:Y:S01]  /*ff30*/  IADD3 RZ, P1, R3, R4, RZ ;  /* 0x0000000403ff7210 */ /* 0x000fe20007f3e0ff */
[----:B------:R-:W-:-:S04]  /*ff40*/  IMAD.X R3, RZ, RZ, RZ, P0 ;  /* 0x000000ffff037224 */ /* 0x000fc800000e06ff */
[----:B------:R-:W-:-:S08]  /*ff50*/  IMAD.WIDE.U32.X R2, R17, UR11, R2, P1 ;  /* 0x0000000b11027c25 */ /* 0x000fd000088e0402 */
.L_x_313:
[----:B------:R-:W-:Y:S01]  /*ff60*/  ULDC UR7, c[0x0][0x648] ;  /* 0x0001920000077ab9 */ /* 0x000fe20000000800 */
[----:B------:R-:W-:Y:S01]  /*ff70*/  LOP3.LUT R16, R16, UR6, RZ, 0xc0, !PT ;  /* 0x0000000610107c12 */ /* 0x000fe2000f8ec0ff */
[----:B------:R-:W-:Y:S01]  /*ff80*/  IMAD.MOV R19, RZ, RZ, -R19 ;  /* 0x000000ffff137224 */ /* 0x000fe200078e0a13 */
[----:B------:R-:W-:Y:S01]  /*ff90*/  SHF.R.U64 R3, R2, UR7, R3 ;  /* 0x0000000702037c19 */ /* 0x000fe20008001203 */
[----:B------:R-:W-:Y:S01]  /*ffa0*/  ULDC UR7, c[0x0][0x638] ;  /* 0x00018e0000077ab9 */ /* 0x000fe20000000800 */
[----:B------:R-:W-:Y:S01]  /*ffb0*/  LOP3.LUT R7, R7, UR4, RZ, 0xc0, !PT ;  /* 0x0000000407077c12 */ /* 0x000fe2000f8ec0ff */
[----:B------:R-:W-:Y:S01]  /*ffc0*/  @P2 IMAD R13, R15, R19, R10 ;  /* 0x000000130f0d2224 */ /* 0x000fe200078e020a */
[----:B------:R-:W-:Y:S01]  /*ffd0*/  ULDC UR8, c[0x0][0x610] ;  /* 0x0001840000087ab9 */ /* 0x000fe20000000800 */
[----:B------:R-:W-:Y:S02]  /*ffe0*/  IMAD.MOV R5, RZ, RZ, -R3 ;  /* 0x000000ffff057224 */ /* 0x000fe400078e0a03 */
[----:B------:R-:W-:-:S02]  /*fff0*/  IMAD R16, R3, UR5, R16 ;  /* 0x0000000503107c24 */ /* 0x000fc4000f8e0210 */
[----:B------:R-:W-:Y:S01]  /*10000*/  IMAD R14, R5, UR7, R14 ;  /* 0x00000007050e7c24 */ /* 0x000fe2000f8e020e */
[----:B------:R-:W-:Y:S01]  /*10010*/  ULDC UR7, c[0x0][0x600] ;  /* 0x0001800000077ab9 */ /* 0x000fe20000000800 */
[----:B------:R-:W-:Y:S02]  /*10020*/  IMAD R13, R16, UR8, R13 ;  /* 0x00000008100d7c24 */ /* 0x000fe4000f8e020d */
[----:B------:R-:W-:Y:S02]  /*10030*/  IMAD R14, R14, UR7, R7 ;  /* 0x000000070e0e7c24 */ /* 0x000fe4000f8e0207 */
[----:B------:R-:W-:-:S03]  /*10040*/  IMAD.MOV.U32 R2, RZ, RZ, 0x1 ;  /* 0x00000001ff027424 */ /* 0x000fc600078e00ff */
[----:B------:R-:W-:Y:S02]  /*10050*/  SEL R7, R14, R13, !P2 ;  /* 0x0000000d0e077207 */ /* 0x000fe40005000000 */
[----:B------:R-:W-:-:S07]  /*10060*/  SEL R5, R13, R14, !P2 ;  /* 0x0000000e0d057207 */ /* 0x000fce0005000000 */
.L_x_311:
[----:B------:R-:W-:Y:S05]  /*10070*/  BSYNC B1 ;  /* 0x0000000000017941 */ /* 0x000fea0003800000 */
.L_x_310:
[----:B------:R-:W-:-:S13]  /*10080*/  LOP3.LUT P0, RZ, R2, 0xff, RZ, 0xc0, !PT ;  /* 0x000000ff02ff7812 */ /* 0x000fda000780c0ff */
[----:B------:R-:W-:Y:S05]  /*10090*/  @P0 BRA `(.L_x_314) ;  /* 0xfffffff400240947 */ /* 0x000fea000383ffff */
[----:B------:R-:W-:Y:S05]  /*100a0*/  BSYNC B0 ;  /* 0x0000000000007941 */ /* 0x000fea0003800000 */
.L_x_303:
[----:B------:R-:W-:-:S03]  /*100b0*/  UMOV UR7, 0xffffffff ;  /* 0xffffffff00077882 */ /* 0x000fc60000000000 */
[----:B------:R-:W-:Y:S05]  /*100c0*/  BRA.DIV UR7, `(.L_x_315) ;  /* 0x0000000607047947 */ /* 0x000fea000b800000 */
[----:B------:R-:W-:-:S13]  /*100d0*/  ELECT P0, URZ, PT ;  /* 0x00000000003f782f */ /* 0x000fda0003800000 */
.L_x_328:
[----:B------:R-:W-:Y:S04]  /*100e0*/  BSSY B0, `(.L_x_316) ;  /* 0x0000023000007945 */ /* 0x000fe80003800000 */
[----:B------:R-:W-:Y:S05]  /*100f0*/  @!P0 BRA `(.L_x_317) ;  /* 0x0000000000848947 */ /* 0x000fea0003800000 */
[----:B------:R-:W-:-:S04]  /*10100*/  ULOP3.LUT UR7, UR13, 0x2, URZ, 0xfc, !UPT ;  /* 0x000000020d077892 */ /* 0x000fc8000f8efc3f */
[----:B------:R-:W-:-:S06]  /*10110*/  UISETP.NE.AND UP0, UPT, UR7, 0x3, UPT ;  /* 0x000000030700788c */ /* 0x000fcc000bf05270 */
[----:B------:R-:W-:-:S13]  /*10120*/  PLOP3.LUT P0, PT, PT, PT, UP0, 0x80, 0x0 ;  /* 0x000000000000781c */ /* 0x000fda0003f0f008 */
[----:B------:R-:W-:Y:S05]  /*10130*/  @!P0 BRA `(.L_x_318) ;  /* 0x0000000000048947 */ /* 0x000fea0003800000 */
[----:B------:R-:W-:Y:S01]  /*10140*/  BPT.TRAP 0x1 ;  /* 0x000000040000795c */ /* 0x000fe20000300000 */
.L_x_318:
[----:B------:R-:W0:Y:S01]  /*10150*/  S2R R3, SR_CgaCtaId ;  /* 0x0000000000037919 */ /* 0x000e220000008800 */
[----:B------:R-:W-:Y:S02]  /*10160*/  MOV R0, 0x400 ;  /* 0x0000040000007802 */ /* 0x000fe40000000f00 */
[----:B------:R-:W-:Y:S02]  /*10170*/  SHF.L.U32 R2, R9, 0x1f, RZ ;  /* 0x0000001f09027819 */ /* 0x000fe400000006ff */
[----:B0-----:R-:W-:-:S05]  /*10180*/  LEA R3, R3, R0, 0x18 ;  /* 0x0000000003037211 */ /* 0x001fca00078ec0ff */
[----:B------:R-:W-:-:S04]  /*10190*/  VIADD R3, R3, 0x18 ;  /* 0x0000001803037836 */ /* 0x000fc80000000000 */
[C---:B------:R-:W-:Y:S02]  /*101a0*/  IMAD R5, R12.reuse, 0x8, R3 ;  /* 0x000000080c057824 */ /* 0x040fe400078e0203 */
[----:B------:R-:W-:Y:S02]  /*101b0*/  VIADD R12, R12, 0x1 ;  /* 0x000000010c0c7836 */ /* 0x000fe40000000000 */
[----:B------:R-:W0:Y:S03]  /*101c0*/  SYNCS.PHASECHK.TRANS64.TRYWAIT P0, [R5+URZ], R2 ;  /* 0x00000002050075a7 */ /* 0x000e26000800017f */
[----:B------:R-:W-:-:S04]  /*101d0*/  ISETP.NE.AND P1, PT, R12, 0x3, PT ;  /* 0x000000030c00780c */ /* 0x000fc80003f25270 */
[----:B------:R-:W-:Y:S02]  /*101e0*/  SEL R0, RZ, 0x1, P1 ;  /* 0x00000001ff007807 */ /* 0x000fe40000800000 */
[----:B------:R-:W-:Y:S02]  /*101f0*/  SEL R12, R12, RZ, P1 ;  /* 0x000000ff0c0c7207 */ /* 0x000fe40000800000 */
[----:B------:R-:W-:-:S03]  /*10200*/  LOP3.LUT R9, R9, R0, RZ, 0x3c, !PT ;  /* 0x0000000009097212 */ /* 0x000fc600078e3cff */
[----:B------:R-:W-:Y:S01]  /*10210*/  IMAD R7, R12, 0x8, R3 ;  /* 0x000000080c077824 */ /* 0x000fe200078e0203 */
[----:B------:R-:W-:Y:S01]  /*10220*/  SHF.L.U32 R4, R9, 0x1f, RZ ;  /* 0x0000001f09047819 */ /* 0x000fe200000006ff */
[----:B0-----:R-:W-:Y:S06]  /*10230*/  @!P0 BRA `(.L_x_319) ;  /* 0x0000000000c88947 */ /* 0x001fec0003800000 */
.L_x_329:
[----:B------:R-:W1:Y:S01]  /*10240*/  SYNCS.PHASECHK.TRANS64.TRYWAIT P0, [R7+URZ], R4 ;  /* 0x00000004070075a7 */ /* 0x000e62000800017f */
[----:B------:R-:W-:-:S05]  /*10250*/  VIADD R0, R12, 0x1 ;  /* 0x000000010c007836 */ /* 0x000fca0000000000 */
[----:B------:R-:W-:-:S04]  /*10260*/  ISETP.NE.AND P1, PT, R0, 0x3, PT ;  /* 0x000000030000780c */ /* 0x000fc80003f25270 */
[----:B0-----:R-:W-:Y:S02]  /*10270*/  SEL R2, RZ, 0x1, P1 ;  /* 0x00000001ff027807 */ /* 0x001fe40000800000 */
[----:B------:R-:W-:Y:S02]  /*10280*/  SEL R0, R0, RZ, P1 ;  /* 0x000000ff00007207 */ /* 0x000fe40000800000 */
[----:B------:R-:W-:Y:S01]  /*10290*/  LOP3.LUT R2, R9, R2, RZ, 0x3c, !PT ;  /* 0x0000000209027212 */ /* 0x000fe200078e3cff */
[----:B-1----:R-:W-:Y:S06]  /*102a0*/  @!P0 BRA `(.L_x_320) ;  /* 0x0000000000c08947 */ /* 0x002fec0003800000 */
.L_x_330:
[----:B------:R-:W-:Y:S01]  /*102b0*/  IMAD R3, R0, 0x8, R3 ;  /* 0x0000000800037824 */ /* 0x000fe200078e0203 */
[----:B------:R-:W-:-:S07]  /*102c0*/  SHF.L.U32 R0, R2, 0x1f, RZ ;  /* 0x0000001f02007819 */ /* 0x000fce00000006ff */
.L_x_321:
[----:B-1----:R1:W2:Y:S02]  /*102d0*/  SYNCS.PHASECHK.TRANS64.TRYWAIT P0, [R3+URZ], R0 ;  /* 0x00000000030075a7 */ /* 0x0022a4000800017f */
[----:B--2---:R-:W-:Y:S05]  /*102e0*/  @!P0 NANOSLEEP.SYNCS 0x989680 ;  /* 0x009896800000895d */ /* 0x004fea0003900000 */
[----:B------:R-:W2:Y:S02]  /*102f0*/  @!P0 SYNCS.PHASECHK.TRANS64 P0, [R3+URZ], R0 ;  /* 0x00000000030085a7 */ /* 0x000ea4000800007f */
[----:B--2---:R-:W-:Y:S05]  /*10300*/  @!P0 BRA `(.L_x_321) ;  /* 0xfffffffc00f08947 */ /* 0x004fea000383ffff */
.L_x_317:
[----:B------:R-:W-:Y:S05]  /*10310*/  BSYNC B0 ;  /* 0x0000000000007941 */ /* 0x000fea0003800000 */
.L_x_316:
[----:B------:R-:W-:Y:S05]  /*10320*/  EXIT ;  /* 0x000000000000794d */ /* 0x000fea0003800000 */
.L_x_21:
[----:B-1----:R-:W-:-:S04]  /*10330*/  IMAD.U32 R3, RZ, RZ, UR6 ;  /* 0x00000006ff037e24 */ /* 0x002fc8000f8e00ff */
[----:B------:R1:W2:Y:S03]  /*10340*/  SYNCS.PHASECHK.TRANS64.TRYWAIT P0, [R3+URZ], R0 ;  /* 0x00000000030075a7 */ /* 0x0002a6000800017f */
[----:B--2---:R-:W-:Y:S05]  /*10350*/  @!P0 NANOSLEEP.SYNCS 0x989680 ;  /* 0x009896800000895d */ /* 0x004fea0003900000 */
[----:B------:R-:W2:Y:S02]  /*10360*/  @!P0 SYNCS.PHASECHK.TRANS64 P0, [R3+URZ], R0 ;  /* 0x00000000030085a7 */ /* 0x000ea4000800007f */
[----:B--2---:R-:W-:Y:S05]  /*10370*/  @!P0 BRA `(.L_x_21) ;  /* 0xfffffffc00ec8947 */ /* 0x004fea000383ffff */
[----:B------:R-:W-:Y:S05]  /*10380*/  BRA `(.L_x_20) ;  /* 0xffffff18009c7947 */ /* 0x000fea000383ffff */
.L_x_27:
[----:B-----5:R2:W-:Y:S02]  /*10390*/  STL [R1+0x88], R0 ;  /* 0x0000880001007387 */ /* 0x0205e40000100800 */
[----:B--2---:R-:W-:-:S04]  /*103a0*/  IMAD.U32 R0, RZ, RZ, UR9 ;  /* 0x00000009ff007e24 */ /* 0x004fc8000f8e00ff */
[----:B------:R2:W3:Y:S03]  /*103b0*/  SYNCS.PHASECHK.TRANS64.TRYWAIT P0, [R0+URZ], R229 ;  /* 0x000000e5000075a7 */ /* 0x0004e6000800017f */
[----:B---3--:R-:W-:Y:S05]  /*103c0*/  @!P0 NANOSLEEP.SYNCS 0x989680 ;  /* 0x009896800000895d */ /* 0x008fea0003900000 */
[----:B------:R2:W3:Y:S02]  /*103d0*/  @!P0 SYNCS.PHASECHK.TRANS64 P0, [R0+URZ], R229 ;  /* 0x000000e5000085a7 */ /* 0x0004e4000800007f */
[----:B--2---:R2:W5:Y:S02]  /*103e0*/  LDL.LU R0, [R1+0x88] ;  /* 0x0000880001007983 */ /* 0x0045640000300800 */
[----:B--23--:R-:W-:Y:S05]  /*103f0*/  @!P0 BRA `(.L_x_27) ;  /* 0xfffffffc00e48947 */ /* 0x00cfea000383ffff */
[----:B------:R-:W-:Y:S05]  /*10400*/  BRA `(.L_x_26) ;  /* 0xffffff2c00407947 */ /* 0x000fea000383ffff */
.L_x_304:
[----:B------:R-:W-:Y:S01]  /*10410*/  BSSY B1, `(.L_x_322) ;  /* 0x0000006000017945 */ /* 0x000fe20003800000 */
[----:B------:R-:W-:-:S07]  /*10420*/  IMAD.MOV.U32 R2, RZ, RZ, -0x1 ;  /* 0xffffffffff027424 */ /* 0x000fce00078e00ff */
[----:B------:R-:W-:Y:S05]  /*10430*/  WARPSYNC.COLLECTIVE R2, `(.L_x_323) ;  /* 0x00000000020c7348 */ /* 0x000fea0003c00000 */
[----:B------:R-:W-:Y:S02]  /*10440*/  ELECT P0, UR62, PT ;  /* 0x00000000003e782f */ /* 0x000fe40003800000 */
[----:B------:R-:W-:Y:S01]  /*10450*/  MOV R2, UR62 ;  /* 0x0000003e00027c02 */ /* 0x000fe20008000f00 */
[----:B------:R-:W-:Y:S10]  /*10460*/  ENDCOLLECTIVE ;  /* 0x000000000000791b */ /* 0x000ff40003800000 */
.L_x_323:
[----:B------:R-:W-:Y:S05]  /*10470*/  BSYNC B1 ;  /* 0x0000000000017941 */ /* 0x000fea0003800000 */
.L_x_322:
[----:B------:R-:W-:Y:S05]  /*10480*/  BRA `(.L_x_324) ;  /* 0xfffffff000347947 */ /* 0x000fea000383ffff */
.L_x_307:
[----:B0-----:R0:W2:Y:S02]  /*10490*/  SYNCS.PHASECHK.TRANS64.TRYWAIT P0, [R13+URZ+0x18], R4 ;  /* 0x000018040d0075a7 */ /* 0x0010a4000800017f */
[----:B--2---:R-:W-:Y:S05]  /*104a0*/  @!P0 NANOSLEEP.SYNCS 0x989680 ;  /* 0x009896800000895d */ /* 0x004fea0003900000 */
[----:B------:R-:W2:Y:S02]  /*104b0*/  @!P0 SYNCS.PHASECHK.TRANS64 P0, [R13+URZ+0x18], R4 ;  /* 0x000018040d0085a7 */ /* 0x000ea4000800007f */
[----:B--2---:R-:W-:Y:S05]  /*104c0*/  @!P0 BRA `(.L_x_307) ;  /* 0xfffffffc00f08947 */ /* 0x004fea000383ffff */
[----:B------:R-:W-:Y:S05]  /*104d0*/  BRA `(.L_x_325) ;  /* 0xfffffff000707947 */ /* 0x000fea000383ffff */
.L_x_315:
[----:B------:R-:W-:Y:S01]  /*104e0*/  BSSY B0, `(.L_x_326) ;  /* 0x0000006000007945 */ /* 0x000fe20003800000 */
[----:B------:R-:W-:-:S07]  /*104f0*/  IMAD.MOV.U32 R2, RZ, RZ, -0x1 ;  /* 0xffffffffff027424 */ /* 0x000fce00078e00ff */
[----:B------:R-:W-:Y:S05]  /*10500*/  WARPSYNC.COLLECTIVE R2, `(.L_x_327) ;  /* 0x00000000020c7348 */ /* 0x000fea0003c00000 */
[----:B------:R-:W-:Y:S02]  /*10510*/  ELECT P0, UR62, PT ;  /* 0x00000000003e782f */ /* 0x000fe40003800000 */
[----:B------:R-:W-:Y:S01]  /*10520*/  MOV R2, UR62 ;  /* 0x0000003e00027c02 */ /* 0x000fe20008000f00 */
[----:B------:R-:W-:Y:S10]  /*10530*/  ENDCOLLECTIVE ;  /* 0x000000000000791b */ /* 0x000ff40003800000 */
.L_x_327:
[----:B------:R-:W-:Y:S05]  /*10540*/  BSYNC B0 ;  /* 0x0000000000007941 */ /* 0x000fea0003800000 */
.L_x_326:
[----:B------:R-:W-:Y:S05]  /*10550*/  BRA `(.L_x_328) ;  /* 0xfffffff800e07947 */ /* 0x000fea000383ffff */
.L_x_319:
[----:B0-----:R0:W1:Y:S02]  /*10560*/  SYNCS.PHASECHK.TRANS64.TRYWAIT P0, [R5+URZ], R2 ;  /* 0x00000002050075a7 */ /* 0x001064000800017f */
[----:B-1----:R-:W-:Y:S05]  /*10570*/  @!P0 NANOSLEEP.SYNCS 0x989680 ;  /* 0x009896800000895d */ /* 0x002fea0003900000 */
[----:B------:R-:W1:Y:S02]  /*10580*/  @!P0 SYNCS.PHASECHK.TRANS64 P0, [R5+URZ], R2 ;  /* 0x00000002050085a7 */ /* 0x000e64000800007f */
[----:B-1----:R-:W-:Y:S05]  /*10590*/  @!P0 BRA `(.L_x_319) ;  /* 0xfffffffc00f08947 */ /* 0x002fea000383ffff */
[----:B------:R-:W-:Y:S05]  /*105a0*/  BRA `(.L_x_329) ;  /* 0xfffffffc00247947 */ /* 0x000fea000383ffff */
.L_x_320:
[----:B0-----:R0:W1:Y:S02]  /*105b0*/  SYNCS.PHASECHK.TRANS64.TRYWAIT P0, [R7+URZ], R4 ;  /* 0x00000004070075a7 */ /* 0x001064000800017f */
[----:B-1----:R-:W-:Y:S05]  /*105c0*/  @!P0 NANOSLEEP.SYNCS 0x989680 ;  /* 0x009896800000895d */ /* 0x002fea0003900000 */
[----:B------:R-:W1:Y:S02]  /*105d0*/  @!P0 SYNCS.PHASECHK.TRANS64 P0, [R7+URZ], R4 ;  /* 0x00000004070085a7 */ /* 0x000e64000800007f */
[----:B-1----:R-:W-:Y:S05]  /*105e0*/  @!P0 BRA `(.L_x_320) ;  /* 0xfffffffc00f08947 */ /* 0x002fea000383ffff */
[----:B------:R-:W-:Y:S05]  /*105f0*/  BRA `(.L_x_330) ;  /* 0xfffffffc002c7947 */ /* 0x000fea000383ffff */
.L_x_331:
[----:B------:R-:W-:-:S00]  /*10600*/  BRA `(.L_x_331) ;  /* 0xfffffffc00fc7947 */ /* 0x000fc0000383ffff */
[----:B------:R-:W-:-:S00]  /*10610*/  NOP ;  /* 0x0000000000007918 */ /* 0x000fc00000000000 */
        /* <DEDUP_REMOVED lines=14> */
.L_x_332:


//--------------------- .nv.shared._ZN7cutlass13device_kernelINS_4gemm6kernel13GemmUniversalIN4cute5tupleIJiiiiEEENS1_10collective13CollectiveMmaINS1_37MainloopSm90TmaGmmaWarpSpecializedFP8ILi3ENS5_IJNS4_1CILi2EEENSA_ILi1EEESC_EEENS1_35KernelTmaWarpSpecializedCooperativeEEENS5_IJNSA_ILi128EEENSA_ILi256EEESG_EEENS_12float_e4m3_tENS5_IJlSC_lEEESJ_SK_NS4_8TiledMMAINS4_8MMA_AtomIJNS4_4SM904GMMA31MMA_64x256x32_F32E4M3E4M3_SS_TNILNSO_7ScaleInE1ELSQ_1EEEEEENS4_6LayoutISD_NS5_IJSC_NSA_ILi0EEESU_EEEEENS5_IJNS4_10UnderscoreESX_SX_EEEEENS4_13SM90_TMA_LOADENS4_14ComposedLayoutINS4_7SwizzleILi3ELi4ELi3EEENS4_18smem_ptr_flag_bitsILi8EEENST_INS5_IJNSA_ILi8EEESG_EEENS5_IJSG_SC_EEEEEEEvNS4_8identityENS4_23SM90_TMA_LOAD_MULTICASTES1A_vS1B_EENS_8epilogue10collective6detail29Sm90TmaWarpSpecializedAdapterINS1F_15DefaultEpilogueISJ_SK_SK_NS1E_6thread17LinearCombinationISJ_Li1EffLNS1J_9ScaleType4KindE0ELNS_15FloatRoundStyleE2ESJ_EENS1_15EpilogueDefaultEEEEEvvEEEEvNT_6ParamsE --------------------------
	.section	.nv.shared._ZN7cutlass13device_kernelINS_4gemm6kernel13GemmUniversalIN4cute5tupleIJiiiiEEENS1_10collective13CollectiveMmaINS1_37MainloopSm90TmaGmmaWarpSpecializedFP8ILi3ENS5_IJNS4_1CILi2EEENSA_ILi1EEESC_EEENS1_35KernelTmaWarpSpecializedCooperativeEEENS5_IJNSA_ILi128EEENSA_ILi256EEESG_EEENS_12float_e4m3_tENS5_IJlSC_lEEESJ_SK_NS4_8TiledMMAINS4_8MMA_AtomIJNS4_4SM904GMMA31MMA_64x256x32_F32E4M3E4M3_SS_TNILNSO_7ScaleInE1ELSQ_1EEEEEENS4_6LayoutISD_NS5_IJSC_NSA_ILi0EEESU_EEEEENS5_IJNS4_10UnderscoreESX_SX_EEEEENS4_13SM90_TMA_LOADENS4_14ComposedLayoutINS4_7SwizzleILi3ELi4ELi3EEENS4_18smem_ptr_flag_bitsILi8EEENST_INS5_IJNSA_ILi8EEESG_EEENS5_IJSG_SC_EEEEEEEvNS4_8identityENS4_23SM90_TMA_LOAD_MULTICASTES1A_vS1B_EENS_8epilogue10collective6detail29Sm90TmaWarpSpecializedAdapterINS1F_15DefaultEpilogueISJ_SK_SK_NS1E_6thread17LinearCombinationISJ_Li1EffLNS1J_9ScaleType4KindE0ELNS_15FloatRoundStyleE2ESJ_EENS1_15EpilogueDefaultEEEEEvvEEEEvNT_6ParamsE,"aw",@nobits
	.sectionflags	@""
	.align	16
	.zero		1024


//--------------------- .nv.shared.reserved.0     --------------------------
	.section	.nv.shared.reserved.0,"aw",@nobits
	.weak		__nv_reservedSMEM_offset_0_alias
	.size		__nv_reservedSMEM_offset_0_alias, 0, 0
	.other		__nv_reservedSMEM_offset_0_alias,@"STO_CUDA_RESERVED_SHARED STV_DEFAULT"
__nv_reservedSMEM_offset_0_alias:
	.zero		0


//--------------------- .nv.global                --------------------------
	.section	.nv.global,"aw",@nobits
.nv.global:
	.type		_ZN39_INTERNAL_b4f2677d_4_k_cu_45f90ff6_51074cute1_E,@object
	.size		_ZN39_INTERNAL_b4f2677d_4_k_cu_45f90ff6_51074cute1_E,(_ZN39_INTERNAL_b4f2677d_4_k_cu_45f90ff6_51074cuda3std3__45__cpo6cbeginE - _ZN39_INTERNAL_b4f2677d_4_k_cu_45f90ff6_51074cute1_E)
_ZN39_INTERNAL_b4f2677d_4_k_cu_45f90ff6_51074cute1_E:
	.zero		1
	.type		_ZN39_INTERNAL_b4f2677d_4_k_cu_45f90ff6_51074cuda3std3__45__cpo6cbeginE,@object
	.size		_ZN39_INTERNAL_b4f2677d_4_k_cu_45f90ff6_51074cuda3std3__45__cpo6cbeginE,(_ZN39_INTERNAL_b4f2677d_4_k_cu_45f90ff6_51074cuda3std3__48in_placeE - _ZN39_INTERNAL_b4f2677d_4_k_cu_45f90ff6_51074cuda3std3__45__cpo6cbeginE)
_ZN39_INTERNAL_b4f2677d_4_k_cu_45f90ff6_51074cuda3std3__45__cpo6cbeginE:
	.zero		1
	.type		_ZN39_INTERNAL_b4f2677d_4_k_cu_45f90ff6_51074cuda3std3__48in_placeE,@object
	.size		_ZN39_INTERNAL_b4f2677d_4_k_cu_45f90ff6_51074cuda3std3__48in_placeE,(_ZN39_INTERNAL_b4f2677d_4_k_cu_45f90ff6_51074cuda3std6ranges3__45__cpo9iter_moveE - _ZN39_INTERNAL_b4f2677d_4_k_cu_45f90ff6_51074cuda3std3__48in_placeE)
_ZN39_INTERNAL_b4f2677d_4_k_cu_45f90ff6_51074cuda3std3__48in_placeE:
	.zero		1
	.type		_ZN39_INTERNAL_b4f2677d_4_k_cu_45f90ff6_51074cuda3std6ranges3__45__cpo9iter_moveE,@object
	.size		_ZN39_INTERNAL_b4f2677d_4_k_cu_45f90ff6_51074cuda3std6ranges3__45__cpo9iter_moveE,(_ZN39_INTERNAL_b4f2677d_4_k_cu_45f90ff6_51074cuda3std3__45__cpo5beginE - _ZN39_INTERNAL_b4f2677d_4_k_cu_45f90ff6_51074cuda3std6ranges3__45__cpo9iter_moveE)
_ZN39_INTERNAL_b4f2677d_4_k_cu_45f90ff6_51074cuda3std6ranges3__45__cpo9iter_moveE:
	.zero		1
	.type		_ZN39_INTERNAL_b4f2677d_4_k_cu_45f90ff6_51074cuda3std3__45__cpo5beginE,@object
	.size		_ZN39_INTERNAL_b4f2677d_4_k_cu_45f90ff6_51074cuda3std3__45__cpo5beginE,(_ZN39_INTERNAL_b4f2677d_4_k_cu_45f90ff6_51074cuda3std3__441_GLOBAL__N__b4f2677d_4_k_cu_45f90ff6_51076ignoreE - _ZN39_INTERNAL_b4f2677d_4_k_cu_45f90ff6_51074cuda3std3__45__cpo5beginE)
_ZN39_INTERNAL_b4f2677d_4_k_cu_45f90ff6_51074cuda3std3__45__cpo5beginE:
	.zero		1
	.type		_ZN39_INTERNAL_b4f2677d_4_k_cu_45f90ff6_51074cuda3std3__441_GLOBAL__N__b4f2677d_4_k_cu_45f90ff6_51076ignoreE,@object
	.size		_ZN39_INTERNAL_b4f2677d_4_k_cu_45f90ff6_51074cuda3std3__441_GLOBAL__N__b4f2677d_4_k_cu_45f90ff6_51076ignoreE,(_ZN39_INTERNAL_b4f2677d_4_k_cu_45f90ff6_51074cute7productE - _ZN39_INTERNAL_b4f2677d_4_k_cu_45f90ff6_51074cuda3std3__441_GLOBAL__N__b4f2677d_4_k_cu_45f90ff6_51076ignoreE)
_ZN39_INTERNAL_b4f2677d_4_k_cu_45f90ff6_51074cuda3std3__441_GLOBAL__N__b4f2677d_4_k_cu_45f90ff6_51076ignoreE:
	.zero		1
	.type		_ZN39_INTERNAL_b4f2677d_4_k_cu_45f90ff6_51074cute7productE,@object
	.size		_ZN39_INTERNAL_b4f2677d_4_k_cu_45f90ff6_51074cute7productE,(_ZN39_INTERNAL_b4f2677d_4_k_cu_45f90ff6_51074cuda3std3__45__cpo3endE - _ZN39_INTERNAL_b4f2677d_4_k_cu_45f90ff6_51074cute7productE)
_ZN39_INTERNAL_b4f2677d_4_k_cu_45f90ff6_51074cute7productE:
	.zero		1
	.type		_ZN39_INTERNAL_b4f2677d_4_k_cu_45f90ff6_51074cuda3std3__45__cpo3endE,@object
	.size		_ZN39_INTERNAL_b4f2677d_4_k_cu_45f90ff6_51074cuda3std3__45__cpo3endE,(_ZN39_INTERNAL_b4f2677d_4_k_cu_45f90ff6_51074cuda3std3__419piecewise_constructE - _ZN39_INTERNAL_b4f2677d_4_k_cu_45f90ff6_51074cuda3std3__45__cpo3endE)
_ZN39_INTERNAL_b4f2677d_4_k_cu_45f90ff6_51074cuda3std3__45__cpo3endE:
	.zero		1
	.type		_ZN39_INTERNAL_b4f2677d_4_k_cu_45f90ff6_51074cuda3std3__419piecewise_constructE,@object
	.size		_ZN39_INTERNAL_b4f2677d_4_k_cu_45f90ff6_51074cuda3std3__419piecewise_constructE,(_ZN39_INTERNAL_b4f2677d_4_k_cu_45f90ff6_51074cuda3std3__45__cpo4cendE - _ZN39_INTERNAL_b4f2677d_4_k_cu_45f90ff6_51074cuda3std3__419piecewise_constructE)
_ZN39_INTERNAL_b4f2677d_4_k_cu_45f90ff6_51074cuda3std3__419piecewise_constructE:
	.zero		1
	.type		_ZN39_INTERNAL_b4f2677d_4_k_cu_45f90ff6_51074cuda3std3__45__cpo4cendE,@object
	.size		_ZN39_INTERNAL_b4f2677d_4_k_cu_45f90ff6_51074cuda3std3__45__cpo4cendE,(_ZN39_INTERNAL_b4f2677d_4_k_cu_45f90ff6_51074cuda3std6ranges3__45__cpo4swapE - _ZN39_INTERNAL_b4f2677d_4_k_cu_45f90ff6_51074cuda3std3__45__cpo4cendE)
_ZN39_INTERNAL_b4f2677d_4_k_cu_45f90ff6_51074cuda3std3__45__cpo4cendE:
	.zero		1
	.type		_ZN39_INTERNAL_b4f2677d_4_k_cu_45f90ff6_51074cuda3std6ranges3__45__cpo4swapE,@object
	.size		_ZN39_INTERNAL_b4f2677d_4_k_cu_45f90ff6_51074cuda3std6ranges3__45__cpo4swapE,(.L_7 - _ZN39_INTERNAL_b4f2677d_4_k_cu_45f90ff6_51074cuda3std6ranges3__45__cpo4swapE)
_ZN39_INTERNAL_b4f2677d_4_k_cu_45f90ff6_51074cuda3std6ranges3__45__cpo4swapE:
	.zero		1
.L_7:


//--------------------- .nv.constant0._ZN7cutlass13device_kernelINS_4gemm6kernel13GemmUniversalIN4cute5tupleIJiiiiEEENS1_10collective13CollectiveMmaINS1_37MainloopSm90TmaGmmaWarpSpecializedFP8ILi3ENS5_IJNS4_1CILi2EEENSA_ILi1EEESC_EEENS1_35KernelTmaWarpSpecializedCooperativeEEENS5_IJNSA_ILi128EEENSA_ILi256EEESG_EEENS_12float_e4m3_tENS5_IJlSC_lEEESJ_SK_NS4_8TiledMMAINS4_8MMA_AtomIJNS4_4SM904GMMA31MMA_64x256x32_F32E4M3E4M3_SS_TNILNSO_7ScaleInE1ELSQ_1EEEEEENS4_6LayoutISD_NS5_IJSC_NSA_ILi0EEESU_EEEEENS5_IJNS4_10UnderscoreESX_SX_EEEEENS4_13SM90_TMA_LOADENS4_14ComposedLayoutINS4_7SwizzleILi3ELi4ELi3EEENS4_18smem_ptr_flag_bitsILi8EEENST_INS5_IJNSA_ILi8EEESG_EEENS5_IJSG_SC_EEEEEEEvNS4_8identityENS4_23SM90_TMA_LOAD_MULTICASTES1A_vS1B_EENS_8epilogue10collective6detail29Sm90TmaWarpSpecializedAdapterINS1F_15DefaultEpilogueISJ_SK_SK_NS1E_6thread17LinearCombinationISJ_Li1EffLNS1J_9ScaleType4KindE0ELNS_15FloatRoundStyleE2ESJ_EENS1_15EpilogueDefaultEEEEEvvEEEEvNT_6ParamsE --------------------------
	.section	.nv.constant0._ZN7cutlass13device_kernelINS_4gemm6kernel13GemmUniversalIN4cute5tupleIJiiiiEEENS1_10collective13CollectiveMmaINS1_37MainloopSm90TmaGmmaWarpSpecializedFP8ILi3ENS5_IJNS4_1CILi2EEENSA_ILi1EEESC_EEENS1_35KernelTmaWarpSpecializedCooperativeEEENS5_IJNSA_ILi128EEENSA_ILi256EEESG_EEENS_12float_e4m3_tENS5_IJlSC_lEEESJ_SK_NS4_8TiledMMAINS4_8MMA_AtomIJNS4_4SM904GMMA31MMA_64x256x32_F32E4M3E4M3_SS_TNILNSO_7ScaleInE1ELSQ_1EEEEEENS4_6LayoutISD_NS5_IJSC_NSA_ILi0EEESU_EEEEENS5_IJNS4_10UnderscoreESX_SX_EEEEENS4_13SM90_TMA_LOADENS4_14ComposedLayoutINS4_7SwizzleILi3ELi4ELi3EEENS4_18smem_ptr_flag_bitsILi8EEENST_INS5_IJNSA_ILi8EEESG_EEENS5_IJSG_SC_EEEEEEEvNS4_8identityENS4_23SM90_TMA_LOAD_MULTICASTES1A_vS1B_EENS_8epilogue10collective6detail29Sm90TmaWarpSpecializedAdapterINS1F_15DefaultEpilogueISJ_SK_SK_NS1E_6thread17LinearCombinationISJ_Li1EffLNS1J_9ScaleType4KindE0ELNS_15FloatRoundStyleE2ESJ_EENS1_15EpilogueDefaultEEEEEvvEEEEvNT_6ParamsE,"a",@progbits
	.sectionflags	@""
	.align	4
.nv.constant0._ZN7cutlass13device_kernelINS_4gemm6kernel13GemmUniversalIN4cute5tupleIJiiiiEEENS1_10collective13CollectiveMmaINS1_37MainloopSm90TmaGmmaWarpSpecializedFP8ILi3ENS5_IJNS4_1CILi2EEENSA_ILi1EEESC_EEENS1_35KernelTmaWarpSpecializedCooperativeEEENS5_IJNSA_ILi128EEENSA_ILi256EEESG_EEENS_12float_e4m3_tENS5_IJlSC_lEEESJ_SK_NS4_8TiledMMAINS4_8MMA_AtomIJNS4_4SM904GMMA31MMA_64x256x32_F32E4M3E4M3_SS_TNILNSO_7ScaleInE1ELSQ_1EEEEEENS4_6LayoutISD_NS5_IJSC_NSA_ILi0EEESU_EEEEENS5_IJNS4_10UnderscoreESX_SX_EEEEENS4_13SM90_TMA_LOADENS4_14ComposedLayoutINS4_7SwizzleILi3ELi4ELi3EEENS4_18smem_ptr_flag_bitsILi8EEENST_INS5_IJNSA_ILi8EEESG_EEENS5_IJSG_SC_EEEEEEEvNS4_8identityENS4_23SM90_TMA_LOAD_MULTICASTES1A_vS1B_EENS_8epilogue10collective6detail29Sm90TmaWarpSpecializedAdapterINS1F_15DefaultEpilogueISJ_SK_SK_NS1E_6thread17LinearCombinationISJ_Li1EffLNS1J_9ScaleType4KindE0ELNS_15FloatRoundStyleE2ESJ_EENS1_15EpilogueDefaultEEEEEvvEEEEvNT_6ParamsE:
	.zero		1664


//--------------------- SYMBOLS --------------------------

	.type		.nv.reservedSmem.offset0,@object
	.size		.nv.reservedSmem.offset0,0x4
